//
// Generated by NVIDIA NVVM Compiler
//
// Compiler Build ID: CL-36424714
// Cuda compilation tools, release 13.0, V13.0.88
// Based on NVVM 20.0.0
//

.version 9.0
.target sm_100
.address_size 64

	// .globl	_Z11kernel_blurPfS_iii

.visible .entry _Z11kernel_blurPfS_iii(
	.param .u64 .ptr .align 1 _Z11kernel_blurPfS_iii_param_0,
	.param .u64 .ptr .align 1 _Z11kernel_blurPfS_iii_param_1,
	.param .u32 _Z11kernel_blurPfS_iii_param_2,
	.param .u32 _Z11kernel_blurPfS_iii_param_3,
	.param .u32 _Z11kernel_blurPfS_iii_param_4
)
{
	.reg .pred 	%p<219>;
	.reg .b32 	%r<119>;
	.reg .b32 	%f<346>;
	.reg .b64 	%rd<50>;

	ld.param.u64 	%rd11, [_Z11kernel_blurPfS_iii_param_0];
	ld.param.u64 	%rd10, [_Z11kernel_blurPfS_iii_param_1];
	ld.param.u32 	%r22, [_Z11kernel_blurPfS_iii_param_2];
	ld.param.u32 	%r23, [_Z11kernel_blurPfS_iii_param_3];
	ld.param.u32 	%r24, [_Z11kernel_blurPfS_iii_param_4];
	cvta.to.global.u64 	%rd1, %rd11;
	mov.u32 	%r25, %ctaid.x;
	mov.u32 	%r26, %ntid.x;
	mov.u32 	%r27, %tid.x;
	mad.lo.s32 	%r1, %r25, %r26, %r27;
	setp.ge.s32 	%p1, %r1, %r24;
	@%p1 bra 	$L__BB0_100;
	div.s32 	%r2, %r1, %r22;
	mul.lo.s32 	%r28, %r2, %r22;
	sub.s32 	%r29, %r1, %r28;
	add.s32 	%r3, %r2, -3;
	add.s32 	%r4, %r29, -3;
	setp.ge.s32 	%p2, %r3, %r23;
	mul.lo.s32 	%r5, %r3, %r22;
	or.b32  	%r30, %r4, %r3;
	setp.lt.s32 	%p3, %r30, 0;
	setp.ge.s32 	%p4, %r4, %r22;
	or.pred  	%p5, %p4, %p2;
	cvt.s64.s32 	%rd12, %r5;
	cvt.s64.s32 	%rd2, %r29;
	add.s64 	%rd13, %rd2, %rd12;
	shl.b64 	%rd14, %rd13, 2;
	add.s64 	%rd3, %rd1, %rd14;
	mov.f32 	%f250, 0f00000000;
	or.pred  	%p6, %p5, %p3;
	mov.f32 	%f251, %f250;
	@%p6 bra 	$L__BB0_3;
	ld.global.f32 	%f198, [%rd3+-12];
	fma.rn.f32 	%f250, %f198, 0f3533DA0D, 0f00000000;
	mov.f32 	%f251, 0f3533DA0D;
$L__BB0_3:
	cvt.u32.u64 	%r31, %rd2;
	setp.ge.s32 	%p7, %r3, %r23;
	add.s32 	%r6, %r31, -2;
	or.b32  	%r32, %r6, %r3;
	setp.lt.s32 	%p8, %r32, 0;
	setp.ge.s32 	%p9, %r6, %r22;
	or.pred  	%p10, %p9, %p7;
	or.pred  	%p11, %p10, %p8;
	@%p11 bra 	$L__BB0_5;
	ld.global.f32 	%f199, [%rd3+-8];
	fma.rn.f32 	%f250, %f199, 0f37C04453, %f250;
	add.f32 	%f251, %f251, 0f37C04453;
$L__BB0_5:
	setp.ge.s32 	%p12, %r3, %r23;
	add.s32 	%r7, %r31, -1;
	or.b32  	%r34, %r7, %r3;
	or.b32  	%r35, %r22, %r34;
	setp.lt.s32 	%p13, %r35, 0;
	or.pred  	%p14, %p12, %p13;
	@%p14 bra 	$L__BB0_7;
	ld.global.f32 	%f200, [%rd3+-4];
	fma.rn.f32 	%f250, %f200, 0f394874CE, %f250;
	add.f32 	%f251, %f251, 0f394874CE;
$L__BB0_7:
	setp.ge.s32 	%p15, %r3, %r23;
	or.b32  	%r37, %r31, %r3;
	or.b32  	%r38, %r22, %r37;
	setp.lt.s32 	%p16, %r38, 0;
	or.pred  	%p17, %p15, %p16;
	@%p17 bra 	$L__BB0_9;
	add.s32 	%r40, %r31, %r5;
	mul.wide.s32 	%rd15, %r40, 4;
	add.s64 	%rd16, %rd1, %rd15;
	ld.global.f32 	%f201, [%rd16];
	fma.rn.f32 	%f250, %f201, 0f39CB458E, %f250;
	add.f32 	%f251, %f251, 0f39CB458E;
$L__BB0_9:
	setp.ge.s32 	%p18, %r3, %r23;
	add.s32 	%r8, %r31, 1;
	or.b32  	%r42, %r8, %r3;
	setp.lt.s32 	%p19, %r42, 0;
	setp.ge.s32 	%p20, %r8, %r22;
	or.pred  	%p21, %p20, %p18;
	or.pred  	%p22, %p21, %p19;
	@%p22 bra 	$L__BB0_11;
	ld.global.f32 	%f202, [%rd3+4];
	fma.rn.f32 	%f250, %f202, 0f394874CE, %f250;
	add.f32 	%f251, %f251, 0f394874CE;
$L__BB0_11:
	setp.ge.s32 	%p23, %r3, %r23;
	add.s32 	%r9, %r31, 2;
	or.b32  	%r44, %r9, %r3;
	setp.lt.s32 	%p24, %r44, 0;
	setp.ge.s32 	%p25, %r9, %r22;
	or.pred  	%p26, %p25, %p23;
	or.pred  	%p27, %p26, %p24;
	@%p27 bra 	$L__BB0_13;
	ld.global.f32 	%f203, [%rd3+8];
	fma.rn.f32 	%f250, %f203, 0f37C04453, %f250;
	add.f32 	%f251, %f251, 0f37C04453;
$L__BB0_13:
	setp.ge.s32 	%p28, %r3, %r23;
	add.s32 	%r10, %r31, 3;
	or.b32  	%r46, %r10, %r3;
	setp.lt.s32 	%p29, %r46, 0;
	setp.ge.s32 	%p30, %r10, %r22;
	or.pred  	%p31, %p30, %p28;
	or.pred  	%p32, %p31, %p29;
	@%p32 bra 	$L__BB0_15;
	ld.global.f32 	%f204, [%rd3+12];
	fma.rn.f32 	%f250, %f204, 0f3533DA0D, %f250;
	add.f32 	%f251, %f251, 0f3533DA0D;
$L__BB0_15:
	setp.ge.s32 	%p33, %r4, %r22;
	add.s32 	%r11, %r2, -2;
	setp.ge.s32 	%p34, %r11, %r23;
	add.s32 	%r12, %r5, %r22;
	or.b32  	%r47, %r4, %r11;
	setp.lt.s32 	%p35, %r47, 0;
	or.pred  	%p36, %p33, %p34;
	cvt.s64.s32 	%rd17, %r12;
	add.s64 	%rd18, %rd2, %rd17;
	shl.b64 	%rd19, %rd18, 2;
	add.s64 	%rd4, %rd1, %rd19;
	or.pred  	%p37, %p36, %p35;
	@%p37 bra 	$L__BB0_17;
	ld.global.f32 	%f205, [%rd4+-12];
	fma.rn.f32 	%f250, %f205, 0f37C04453, %f250;
	add.f32 	%f251, %f251, 0f37C04453;
$L__BB0_17:
	setp.ge.s32 	%p38, %r11, %r23;
	setp.ge.s32 	%p39, %r6, %r22;
	or.b32  	%r48, %r6, %r11;
	setp.lt.s32 	%p40, %r48, 0;
	or.pred  	%p41, %p39, %p38;
	or.pred  	%p42, %p41, %p40;
	@%p42 bra 	$L__BB0_19;
	ld.global.f32 	%f206, [%rd4+-8];
	fma.rn.f32 	%f250, %f206, 0f3A4E21B7, %f250;
	add.f32 	%f251, %f251, 0f3A4E21B7;
$L__BB0_19:
	setp.ge.s32 	%p43, %r11, %r23;
	or.b32  	%r49, %r7, %r11;
	or.b32  	%r50, %r22, %r49;
	setp.lt.s32 	%p44, %r50, 0;
	or.pred  	%p45, %p43, %p44;
	@%p45 bra 	$L__BB0_21;
	ld.global.f32 	%f207, [%rd4+-4];
	fma.rn.f32 	%f250, %f207, 0f3BD6F255, %f250;
	add.f32 	%f251, %f251, 0f3BD6F255;
$L__BB0_21:
	setp.ge.s32 	%p46, %r11, %r23;
	or.b32  	%r52, %r31, %r11;
	or.b32  	%r53, %r22, %r52;
	setp.lt.s32 	%p47, %r53, 0;
	or.pred  	%p48, %p46, %p47;
	@%p48 bra 	$L__BB0_23;
	add.s32 	%r55, %r31, %r12;
	mul.wide.s32 	%rd20, %r55, 4;
	add.s64 	%rd21, %rd1, %rd20;
	ld.global.f32 	%f208, [%rd21];
	fma.rn.f32 	%f250, %f208, 0f3C59F7E3, %f250;
	add.f32 	%f251, %f251, 0f3C59F7E3;
$L__BB0_23:
	setp.ge.s32 	%p49, %r11, %r23;
	setp.ge.s32 	%p50, %r8, %r22;
	or.b32  	%r56, %r8, %r11;
	setp.lt.s32 	%p51, %r56, 0;
	or.pred  	%p52, %p50, %p49;
	or.pred  	%p53, %p52, %p51;
	@%p53 bra 	$L__BB0_25;
	ld.global.f32 	%f209, [%rd4+4];
	fma.rn.f32 	%f250, %f209, 0f3BD6F255, %f250;
	add.f32 	%f251, %f251, 0f3BD6F255;
$L__BB0_25:
	setp.ge.s32 	%p54, %r11, %r23;
	setp.ge.s32 	%p55, %r9, %r22;
	or.b32  	%r57, %r9, %r11;
	setp.lt.s32 	%p56, %r57, 0;
	or.pred  	%p57, %p55, %p54;
	or.pred  	%p58, %p57, %p56;
	@%p58 bra 	$L__BB0_27;
	ld.global.f32 	%f210, [%rd4+8];
	fma.rn.f32 	%f250, %f210, 0f3A4E21B7, %f250;
	add.f32 	%f251, %f251, 0f3A4E21B7;
$L__BB0_27:
	setp.ge.s32 	%p59, %r11, %r23;
	setp.ge.s32 	%p60, %r10, %r22;
	or.b32  	%r58, %r10, %r11;
	setp.lt.s32 	%p61, %r58, 0;
	or.pred  	%p62, %p60, %p59;
	or.pred  	%p63, %p62, %p61;
	@%p63 bra 	$L__BB0_29;
	ld.global.f32 	%f211, [%rd4+12];
	fma.rn.f32 	%f250, %f211, 0f37C04453, %f250;
	add.f32 	%f251, %f251, 0f37C04453;
$L__BB0_29:
	setp.ge.s32 	%p64, %r4, %r22;
	add.s32 	%r13, %r2, -1;
	setp.gt.s32 	%p65, %r2, %r23;
	add.s32 	%r14, %r12, %r22;
	or.b32  	%r59, %r4, %r13;
	setp.lt.s32 	%p66, %r59, 0;
	or.pred  	%p67, %p66, %p64;
	cvt.s64.s32 	%rd22, %r14;
	add.s64 	%rd23, %rd2, %rd22;
	shl.b64 	%rd24, %rd23, 2;
	add.s64 	%rd5, %rd1, %rd24;
	or.pred  	%p68, %p67, %p65;
	@%p68 bra 	$L__BB0_31;
	ld.global.f32 	%f212, [%rd5+-12];
	fma.rn.f32 	%f250, %f212, 0f394874CE, %f250;
	add.f32 	%f251, %f251, 0f394874CE;
$L__BB0_31:
	setp.gt.s32 	%p69, %r2, %r23;
	setp.ge.s32 	%p70, %r6, %r22;
	or.b32  	%r60, %r6, %r13;
	setp.lt.s32 	%p71, %r60, 0;
	or.pred  	%p72, %p71, %p70;
	or.pred  	%p73, %p72, %p69;
	@%p73 bra 	$L__BB0_33;
	ld.global.f32 	%f213, [%rd5+-8];
	fma.rn.f32 	%f250, %f213, 0f3BD6F255, %f250;
	add.f32 	%f251, %f251, 0f3BD6F255;
$L__BB0_33:
	setp.gt.s32 	%p74, %r2, %r23;
	or.b32  	%r61, %r7, %r13;
	or.b32  	%r62, %r22, %r61;
	setp.lt.s32 	%p75, %r62, 0;
	or.pred  	%p76, %p74, %p75;
	@%p76 bra 	$L__BB0_35;
	ld.global.f32 	%f214, [%rd5+-4];
	fma.rn.f32 	%f250, %f214, 0f3D6023BA, %f250;
	add.f32 	%f251, %f251, 0f3D6023BA;
$L__BB0_35:
	setp.gt.s32 	%p77, %r2, %r23;
	or.b32  	%r64, %r31, %r13;
	or.b32  	%r65, %r22, %r64;
	setp.lt.s32 	%p78, %r65, 0;
	or.pred  	%p79, %p77, %p78;
	@%p79 bra 	$L__BB0_37;
	add.s32 	%r67, %r31, %r14;
	mul.wide.s32 	%rd25, %r67, 4;
	add.s64 	%rd26, %rd1, %rd25;
	ld.global.f32 	%f215, [%rd26];
	fma.rn.f32 	%f250, %f215, 0f3DE34A58, %f250;
	add.f32 	%f251, %f251, 0f3DE34A58;
$L__BB0_37:
	setp.gt.s32 	%p80, %r2, %r23;
	setp.ge.s32 	%p81, %r8, %r22;
	or.b32  	%r68, %r8, %r13;
	setp.lt.s32 	%p82, %r68, 0;
	or.pred  	%p83, %p82, %p81;
	or.pred  	%p84, %p83, %p80;
	@%p84 bra 	$L__BB0_39;
	ld.global.f32 	%f216, [%rd5+4];
	fma.rn.f32 	%f250, %f216, 0f3D6023BA, %f250;
	add.f32 	%f251, %f251, 0f3D6023BA;
$L__BB0_39:
	setp.gt.s32 	%p85, %r2, %r23;
	setp.ge.s32 	%p86, %r9, %r22;
	or.b32  	%r69, %r9, %r13;
	setp.lt.s32 	%p87, %r69, 0;
	or.pred  	%p88, %p87, %p86;
	or.pred  	%p89, %p88, %p85;
	@%p89 bra 	$L__BB0_41;
	ld.global.f32 	%f217, [%rd5+8];
	fma.rn.f32 	%f250, %f217, 0f3BD6F255, %f250;
	add.f32 	%f251, %f251, 0f3BD6F255;
$L__BB0_41:
	setp.gt.s32 	%p90, %r2, %r23;
	setp.ge.s32 	%p91, %r10, %r22;
	or.b32  	%r70, %r10, %r13;
	setp.lt.s32 	%p92, %r70, 0;
	or.pred  	%p93, %p92, %p91;
	or.pred  	%p94, %p93, %p90;
	@%p94 bra 	$L__BB0_43;
	ld.global.f32 	%f218, [%rd5+12];
	fma.rn.f32 	%f250, %f218, 0f394874CE, %f250;
	add.f32 	%f251, %f251, 0f394874CE;
$L__BB0_43:
	setp.ge.s32 	%p95, %r4, %r22;
	setp.ge.s32 	%p96, %r2, %r23;
	add.s32 	%r15, %r14, %r22;
	or.b32  	%r71, %r4, %r2;
	setp.lt.s32 	%p97, %r71, 0;
	or.pred  	%p98, %p95, %p96;
	cvt.s64.s32 	%rd27, %r15;
	add.s64 	%rd28, %rd2, %rd27;
	shl.b64 	%rd29, %rd28, 2;
	add.s64 	%rd6, %rd1, %rd29;
	or.pred  	%p99, %p98, %p97;
	@%p99 bra 	$L__BB0_45;
	ld.global.f32 	%f219, [%rd6+-12];
	fma.rn.f32 	%f250, %f219, 0f39CB458E, %f250;
	add.f32 	%f251, %f251, 0f39CB458E;
$L__BB0_45:
	setp.ge.s32 	%p100, %r2, %r23;
	setp.ge.s32 	%p101, %r6, %r22;
	or.b32  	%r72, %r6, %r2;
	setp.lt.s32 	%p102, %r72, 0;
	or.pred  	%p103, %p101, %p100;
	or.pred  	%p104, %p103, %p102;
	@%p104 bra 	$L__BB0_47;
	ld.global.f32 	%f220, [%rd6+-8];
	fma.rn.f32 	%f250, %f220, 0f3C59F7E3, %f250;
	add.f32 	%f251, %f251, 0f3C59F7E3;
$L__BB0_47:
	setp.ge.s32 	%p105, %r2, %r23;
	or.b32  	%r73, %r7, %r2;
	or.b32  	%r74, %r22, %r73;
	setp.lt.s32 	%p106, %r74, 0;
	or.pred  	%p107, %p105, %p106;
	@%p107 bra 	$L__BB0_49;
	ld.global.f32 	%f221, [%rd6+-4];
	fma.rn.f32 	%f250, %f221, 0f3DE34A58, %f250;
	add.f32 	%f251, %f251, 0f3DE34A58;
$L__BB0_49:
	setp.ge.s32 	%p108, %r2, %r23;
	or.b32  	%r76, %r31, %r2;
	or.b32  	%r77, %r22, %r76;
	setp.lt.s32 	%p109, %r77, 0;
	or.pred  	%p110, %p108, %p109;
	@%p110 bra 	$L__BB0_51;
	add.s32 	%r79, %r31, %r15;
	mul.wide.s32 	%rd30, %r79, 4;
	add.s64 	%rd31, %rd1, %rd30;
	ld.global.f32 	%f222, [%rd31];
	fma.rn.f32 	%f250, %f222, 0f3E667C4B, %f250;
	add.f32 	%f251, %f251, 0f3E667C4B;
$L__BB0_51:
	setp.ge.s32 	%p111, %r2, %r23;
	setp.ge.s32 	%p112, %r8, %r22;
	or.b32  	%r80, %r8, %r2;
	setp.lt.s32 	%p113, %r80, 0;
	or.pred  	%p114, %p112, %p111;
	or.pred  	%p115, %p114, %p113;
	@%p115 bra 	$L__BB0_53;
	ld.global.f32 	%f223, [%rd6+4];
	fma.rn.f32 	%f250, %f223, 0f3DE34A58, %f250;
	add.f32 	%f251, %f251, 0f3DE34A58;
$L__BB0_53:
	setp.ge.s32 	%p116, %r2, %r23;
	setp.ge.s32 	%p117, %r9, %r22;
	or.b32  	%r81, %r9, %r2;
	setp.lt.s32 	%p118, %r81, 0;
	or.pred  	%p119, %p117, %p116;
	or.pred  	%p120, %p119, %p118;
	@%p120 bra 	$L__BB0_55;
	ld.global.f32 	%f224, [%rd6+8];
	fma.rn.f32 	%f250, %f224, 0f3C59F7E3, %f250;
	add.f32 	%f251, %f251, 0f3C59F7E3;
$L__BB0_55:
	setp.ge.s32 	%p121, %r2, %r23;
	setp.ge.s32 	%p122, %r10, %r22;
	or.b32  	%r82, %r10, %r2;
	setp.lt.s32 	%p123, %r82, 0;
	or.pred  	%p124, %p122, %p121;
	or.pred  	%p125, %p124, %p123;
	@%p125 bra 	$L__BB0_57;
	ld.global.f32 	%f225, [%rd6+12];
	fma.rn.f32 	%f250, %f225, 0f39CB458E, %f250;
	add.f32 	%f251, %f251, 0f39CB458E;
$L__BB0_57:
	setp.ge.s32 	%p126, %r4, %r22;
	add.s32 	%r16, %r2, 1;
	setp.ge.s32 	%p127, %r16, %r23;
	add.s32 	%r17, %r15, %r22;
	or.b32  	%r83, %r4, %r16;
	setp.lt.s32 	%p128, %r83, 0;
	or.pred  	%p129, %p126, %p127;
	cvt.s64.s32 	%rd32, %r17;
	add.s64 	%rd33, %rd2, %rd32;
	shl.b64 	%rd34, %rd33, 2;
	add.s64 	%rd7, %rd1, %rd34;
	or.pred  	%p130, %p129, %p128;
	@%p130 bra 	$L__BB0_59;
	ld.global.f32 	%f226, [%rd7+-12];
	fma.rn.f32 	%f250, %f226, 0f394874CE, %f250;
	add.f32 	%f251, %f251, 0f394874CE;
$L__BB0_59:
	setp.ge.s32 	%p131, %r16, %r23;
	setp.ge.s32 	%p132, %r6, %r22;
	or.b32  	%r84, %r6, %r16;
	setp.lt.s32 	%p133, %r84, 0;
	or.pred  	%p134, %p132, %p131;
	or.pred  	%p135, %p134, %p133;
	@%p135 bra 	$L__BB0_61;
	ld.global.f32 	%f227, [%rd7+-8];
	fma.rn.f32 	%f250, %f227, 0f3BD6F255, %f250;
	add.f32 	%f251, %f251, 0f3BD6F255;
$L__BB0_61:
	setp.ge.s32 	%p136, %r16, %r23;
	or.b32  	%r85, %r7, %r16;
	or.b32  	%r86, %r22, %r85;
	setp.lt.s32 	%p137, %r86, 0;
	or.pred  	%p138, %p136, %p137;
	@%p138 bra 	$L__BB0_63;
	ld.global.f32 	%f228, [%rd7+-4];
	fma.rn.f32 	%f250, %f228, 0f3D6023BA, %f250;
	add.f32 	%f251, %f251, 0f3D6023BA;
$L__BB0_63:
	setp.ge.s32 	%p139, %r16, %r23;
	or.b32  	%r88, %r31, %r16;
	or.b32  	%r89, %r22, %r88;
	setp.lt.s32 	%p140, %r89, 0;
	or.pred  	%p141, %p139, %p140;
	@%p141 bra 	$L__BB0_65;
	add.s32 	%r91, %r31, %r17;
	mul.wide.s32 	%rd35, %r91, 4;
	add.s64 	%rd36, %rd1, %rd35;
	ld.global.f32 	%f229, [%rd36];
	fma.rn.f32 	%f250, %f229, 0f3DE34A58, %f250;
	add.f32 	%f251, %f251, 0f3DE34A58;
$L__BB0_65:
	setp.ge.s32 	%p142, %r16, %r23;
	setp.ge.s32 	%p143, %r8, %r22;
	or.b32  	%r92, %r8, %r16;
	setp.lt.s32 	%p144, %r92, 0;
	or.pred  	%p145, %p143, %p142;
	or.pred  	%p146, %p145, %p144;
	@%p146 bra 	$L__BB0_67;
	ld.global.f32 	%f230, [%rd7+4];
	fma.rn.f32 	%f250, %f230, 0f3D6023BA, %f250;
	add.f32 	%f251, %f251, 0f3D6023BA;
$L__BB0_67:
	setp.ge.s32 	%p147, %r16, %r23;
	setp.ge.s32 	%p148, %r9, %r22;
	or.b32  	%r93, %r9, %r16;
	setp.lt.s32 	%p149, %r93, 0;
	or.pred  	%p150, %p148, %p147;
	or.pred  	%p151, %p150, %p149;
	@%p151 bra 	$L__BB0_69;
	ld.global.f32 	%f231, [%rd7+8];
	fma.rn.f32 	%f250, %f231, 0f3BD6F255, %f250;
	add.f32 	%f251, %f251, 0f3BD6F255;
$L__BB0_69:
	setp.ge.s32 	%p152, %r16, %r23;
	setp.ge.s32 	%p153, %r10, %r22;
	or.b32  	%r94, %r10, %r16;
	setp.lt.s32 	%p154, %r94, 0;
	or.pred  	%p155, %p153, %p152;
	or.pred  	%p156, %p155, %p154;
	@%p156 bra 	$L__BB0_71;
	ld.global.f32 	%f232, [%rd7+12];
	fma.rn.f32 	%f250, %f232, 0f394874CE, %f250;
	add.f32 	%f251, %f251, 0f394874CE;
$L__BB0_71:
	setp.ge.s32 	%p157, %r4, %r22;
	add.s32 	%r18, %r2, 2;
	setp.ge.s32 	%p158, %r18, %r23;
	add.s32 	%r19, %r17, %r22;
	or.b32  	%r95, %r4, %r18;
	setp.lt.s32 	%p159, %r95, 0;
	or.pred  	%p160, %p157, %p158;
	cvt.s64.s32 	%rd37, %r19;
	add.s64 	%rd38, %rd2, %rd37;
	shl.b64 	%rd39, %rd38, 2;
	add.s64 	%rd8, %rd1, %rd39;
	or.pred  	%p161, %p160, %p159;
	@%p161 bra 	$L__BB0_73;
	ld.global.f32 	%f233, [%rd8+-12];
	fma.rn.f32 	%f250, %f233, 0f37C04453, %f250;
	add.f32 	%f251, %f251, 0f37C04453;
$L__BB0_73:
	setp.ge.s32 	%p162, %r18, %r23;
	setp.ge.s32 	%p163, %r6, %r22;
	or.b32  	%r96, %r6, %r18;
	setp.lt.s32 	%p164, %r96, 0;
	or.pred  	%p165, %p163, %p162;
	or.pred  	%p166, %p165, %p164;
	@%p166 bra 	$L__BB0_75;
	ld.global.f32 	%f234, [%rd8+-8];
	fma.rn.f32 	%f250, %f234, 0f3A4E21B7, %f250;
	add.f32 	%f251, %f251, 0f3A4E21B7;
$L__BB0_75:
	setp.ge.s32 	%p167, %r18, %r23;
	or.b32  	%r97, %r7, %r18;
	or.b32  	%r98, %r22, %r97;
	setp.lt.s32 	%p168, %r98, 0;
	or.pred  	%p169, %p167, %p168;
	@%p169 bra 	$L__BB0_77;
	ld.global.f32 	%f235, [%rd8+-4];
	fma.rn.f32 	%f250, %f235, 0f3BD6F255, %f250;
	add.f32 	%f251, %f251, 0f3BD6F255;
$L__BB0_77:
	setp.ge.s32 	%p170, %r18, %r23;
	or.b32  	%r100, %r31, %r18;
	or.b32  	%r101, %r22, %r100;
	setp.lt.s32 	%p171, %r101, 0;
	or.pred  	%p172, %p170, %p171;
	@%p172 bra 	$L__BB0_79;
	add.s32 	%r103, %r31, %r19;
	mul.wide.s32 	%rd40, %r103, 4;
	add.s64 	%rd41, %rd1, %rd40;
	ld.global.f32 	%f236, [%rd41];
	fma.rn.f32 	%f250, %f236, 0f3C59F7E3, %f250;
	add.f32 	%f251, %f251, 0f3C59F7E3;
$L__BB0_79:
	setp.ge.s32 	%p173, %r18, %r23;
	setp.ge.s32 	%p174, %r8, %r22;
	or.b32  	%r104, %r8, %r18;
	setp.lt.s32 	%p175, %r104, 0;
	or.pred  	%p176, %p174, %p173;
	or.pred  	%p177, %p176, %p175;
	@%p177 bra 	$L__BB0_81;
	ld.global.f32 	%f237, [%rd8+4];
	fma.rn.f32 	%f250, %f237, 0f3BD6F255, %f250;
	add.f32 	%f251, %f251, 0f3BD6F255;
$L__BB0_81:
	setp.ge.s32 	%p178, %r18, %r23;
	setp.ge.s32 	%p179, %r9, %r22;
	or.b32  	%r105, %r9, %r18;
	setp.lt.s32 	%p180, %r105, 0;
	or.pred  	%p181, %p179, %p178;
	or.pred  	%p182, %p181, %p180;
	@%p182 bra 	$L__BB0_83;
	ld.global.f32 	%f238, [%rd8+8];
	fma.rn.f32 	%f250, %f238, 0f3A4E21B7, %f250;
	add.f32 	%f251, %f251, 0f3A4E21B7;
$L__BB0_83:
	setp.ge.s32 	%p183, %r18, %r23;
	setp.ge.s32 	%p184, %r10, %r22;
	or.b32  	%r106, %r10, %r18;
	setp.lt.s32 	%p185, %r106, 0;
	or.pred  	%p186, %p184, %p183;
	or.pred  	%p187, %p186, %p185;
	@%p187 bra 	$L__BB0_85;
	ld.global.f32 	%f239, [%rd8+12];
	fma.rn.f32 	%f250, %f239, 0f37C04453, %f250;
	add.f32 	%f251, %f251, 0f37C04453;
$L__BB0_85:
	setp.ge.s32 	%p188, %r4, %r22;
	add.s32 	%r20, %r2, 3;
	setp.ge.s32 	%p189, %r20, %r23;
	add.s32 	%r21, %r19, %r22;
	or.b32  	%r107, %r4, %r20;
	setp.lt.s32 	%p190, %r107, 0;
	or.pred  	%p191, %p188, %p189;
	cvt.s64.s32 	%rd42, %r21;
	add.s64 	%rd43, %rd2, %rd42;
	shl.b64 	%rd44, %rd43, 2;
	add.s64 	%rd9, %rd1, %rd44;
	or.pred  	%p192, %p191, %p190;
	@%p192 bra 	$L__BB0_87;
	ld.global.f32 	%f240, [%rd9+-12];
	fma.rn.f32 	%f250, %f240, 0f3533DA0D, %f250;
	add.f32 	%f251, %f251, 0f3533DA0D;
$L__BB0_87:
	setp.ge.s32 	%p193, %r20, %r23;
	setp.ge.s32 	%p194, %r6, %r22;
	or.b32  	%r108, %r6, %r20;
	setp.lt.s32 	%p195, %r108, 0;
	or.pred  	%p196, %p194, %p193;
	or.pred  	%p197, %p196, %p195;
	@%p197 bra 	$L__BB0_89;
	ld.global.f32 	%f241, [%rd9+-8];
	fma.rn.f32 	%f250, %f241, 0f37C04453, %f250;
	add.f32 	%f251, %f251, 0f37C04453;
$L__BB0_89:
	setp.ge.s32 	%p198, %r20, %r23;
	or.b32  	%r109, %r7, %r20;
	or.b32  	%r110, %r22, %r109;
	setp.lt.s32 	%p199, %r110, 0;
	or.pred  	%p200, %p198, %p199;
	@%p200 bra 	$L__BB0_91;
	ld.global.f32 	%f242, [%rd9+-4];
	fma.rn.f32 	%f250, %f242, 0f394874CE, %f250;
	add.f32 	%f251, %f251, 0f394874CE;
$L__BB0_91:
	setp.ge.s32 	%p201, %r20, %r23;
	or.b32  	%r112, %r31, %r20;
	or.b32  	%r113, %r22, %r112;
	setp.lt.s32 	%p202, %r113, 0;
	or.pred  	%p203, %p201, %p202;
	@%p203 bra 	$L__BB0_93;
	add.s32 	%r115, %r31, %r21;
	mul.wide.s32 	%rd45, %r115, 4;
	add.s64 	%rd46, %rd1, %rd45;
	ld.global.f32 	%f243, [%rd46];
	fma.rn.f32 	%f250, %f243, 0f39CB458E, %f250;
	add.f32 	%f251, %f251, 0f39CB458E;
$L__BB0_93:
	setp.ge.s32 	%p204, %r20, %r23;
	setp.ge.s32 	%p205, %r8, %r22;
	or.b32  	%r116, %r8, %r20;
	setp.lt.s32 	%p206, %r116, 0;
	or.pred  	%p207, %p205, %p204;
	or.pred  	%p208, %p207, %p206;
	@%p208 bra 	$L__BB0_95;
	ld.global.f32 	%f244, [%rd9+4];
	fma.rn.f32 	%f250, %f244, 0f394874CE, %f250;
	add.f32 	%f251, %f251, 0f394874CE;
$L__BB0_95:
	setp.ge.s32 	%p209, %r20, %r23;
	setp.ge.s32 	%p210, %r9, %r22;
	or.b32  	%r117, %r9, %r20;
	setp.lt.s32 	%p211, %r117, 0;
	or.pred  	%p212, %p210, %p209;
	or.pred  	%p213, %p212, %p211;
	@%p213 bra 	$L__BB0_97;
	ld.global.f32 	%f245, [%rd9+8];
	fma.rn.f32 	%f250, %f245, 0f37C04453, %f250;
	add.f32 	%f251, %f251, 0f37C04453;
$L__BB0_97:
	setp.ge.s32 	%p214, %r20, %r23;
	setp.ge.s32 	%p215, %r10, %r22;
	or.b32  	%r118, %r10, %r20;
	setp.lt.s32 	%p216, %r118, 0;
	or.pred  	%p217, %p215, %p214;
	or.pred  	%p218, %p217, %p216;
	@%p218 bra 	$L__BB0_99;
	ld.global.f32 	%f246, [%rd9+12];
	fma.rn.f32 	%f250, %f246, 0f3533DA0D, %f250;
	add.f32 	%f251, %f251, 0f3533DA0D;
$L__BB0_99:
	div.rn.f32 	%f247, %f250, %f251;
	cvta.to.global.u64 	%rd47, %rd10;
	mul.wide.s32 	%rd48, %r1, 4;
	add.s64 	%rd49, %rd47, %rd48;
	st.global.f32 	[%rd49], %f247;
$L__BB0_100:
	ret;

}
	// .globl	_Z24kernel_calculateGradientPfS_Piiii
.visible .entry _Z24kernel_calculateGradientPfS_Piiii(
	.param .u64 .ptr .align 1 _Z24kernel_calculateGradientPfS_Piiii_param_0,
	.param .u64 .ptr .align 1 _Z24kernel_calculateGradientPfS_Piiii_param_1,
	.param .u64 .ptr .align 1 _Z24kernel_calculateGradientPfS_Piiii_param_2,
	.param .u32 _Z24kernel_calculateGradientPfS_Piiii_param_3,
	.param .u32 _Z24kernel_calculateGradientPfS_Piiii_param_4,
	.param .u32 _Z24kernel_calculateGradientPfS_Piiii_param_5
)
{
	.reg .pred 	%p<8>;
	.reg .b32 	%r<20>;
	.reg .b32 	%f<46>;
	.reg .b64 	%rd<15>;
	.reg .b64 	%fd<7>;

	ld.param.u64 	%rd2, [_Z24kernel_calculateGradientPfS_Piiii_param_0];
	ld.param.u64 	%rd3, [_Z24kernel_calculateGradientPfS_Piiii_param_1];
	ld.param.u64 	%rd4, [_Z24kernel_calculateGradientPfS_Piiii_param_2];
	ld.param.u32 	%r2, [_Z24kernel_calculateGradientPfS_Piiii_param_3];
	ld.param.u32 	%r3, [_Z24kernel_calculateGradientPfS_Piiii_param_4];
	ld.param.u32 	%r4, [_Z24kernel_calculateGradientPfS_Piiii_param_5];
	mov.u32 	%r5, %ctaid.x;
	mov.u32 	%r6, %ntid.x;
	mov.u32 	%r7, %tid.x;
	mad.lo.s32 	%r1, %r5, %r6, %r7;
	setp.ge.s32 	%p1, %r1, %r4;
	@%p1 bra 	$L__BB1_8;
	div.s32 	%r8, %r1, %r2;
	cvt.rn.f32.s32 	%f8, %r8;
	add.s32 	%r9, %r3, -1;
	cvt.rn.f32.s32 	%f9, %r9;
	setp.eq.f32 	%p2, %f8, %f9;
	cvta.to.global.u64 	%rd5, %rd2;
	mul.wide.s32 	%rd6, %r1, 4;
	add.s64 	%rd1, %rd5, %rd6;
	mov.f32 	%f43, 0f00000000;
	@%p2 bra 	$L__BB1_3;
	mul.wide.s32 	%rd7, %r2, 4;
	add.s64 	%rd8, %rd1, %rd7;
	ld.global.f32 	%f10, [%rd8];
	ld.global.f32 	%f11, [%rd1];
	sub.f32 	%f43, %f10, %f11;
$L__BB1_3:
	rem.s32 	%r10, %r1, %r2;
	cvt.rn.f32.s32 	%f13, %r10;
	add.s32 	%r11, %r2, -1;
	cvt.rn.f32.s32 	%f14, %r11;
	setp.eq.f32 	%p3, %f13, %f14;
	mov.f32 	%f44, 0f00000000;
	@%p3 bra 	$L__BB1_5;
	ld.global.f32 	%f15, [%rd1+4];
	ld.global.f32 	%f16, [%rd1];
	sub.f32 	%f44, %f15, %f16;
$L__BB1_5:
	mul.f32 	%f18, %f44, %f44;
	fma.rn.f32 	%f19, %f43, %f43, %f18;
	sqrt.rn.f32 	%f20, %f19;
	cvta.to.global.u64 	%rd9, %rd3;
	add.s64 	%rd11, %rd9, %rd6;
	st.global.f32 	[%rd11], %f20;
	abs.f32 	%f21, %f44;
	cvt.f64.f32 	%fd1, %f21;
	setp.lt.f64 	%p4, %fd1, 0d3EB0C6F7A0B5ED8D;
	mov.f32 	%f45, 0f42B40000;
	@%p4 bra 	$L__BB1_7;
	div.rn.f32 	%f22, %f43, %f44;
	abs.f32 	%f23, %f22;
	setp.gt.f32 	%p5, %f23, 0f3F800000;
	rcp.approx.ftz.f32 	%f24, %f23;
	selp.f32 	%f25, %f24, %f23, %p5;
	mul.f32 	%f26, %f25, %f25;
	fma.rn.f32 	%f27, %f26, 0f3B2090AA, 0fBC6BE14F;
	fma.rn.f32 	%f28, %f27, %f26, 0f3D23397E;
	fma.rn.f32 	%f29, %f28, %f26, 0fBD948A7A;
	fma.rn.f32 	%f30, %f29, %f26, 0f3DD76B21;
	fma.rn.f32 	%f31, %f30, %f26, 0fBE111E88;
	fma.rn.f32 	%f32, %f31, %f26, 0f3E4CAF60;
	fma.rn.f32 	%f33, %f32, %f26, 0fBEAAAA27;
	mul.f32 	%f34, %f26, %f33;
	fma.rn.f32 	%f35, %f34, %f25, %f25;
	neg.f32 	%f36, %f35;
	fma.rn.f32 	%f37, 0f3F6EE581, 0f3FD774EB, %f36;
	selp.f32 	%f38, %f37, %f35, %p5;
	setp.num.f32 	%p6, %f23, %f23;
	copysign.f32 	%f39, %f22, %f38;
	selp.f32 	%f40, %f39, %f38, %p6;
	cvt.f64.f32 	%fd2, %f40;
	div.rn.f64 	%fd3, %fd2, 0d400921FB4D12D84A;
	mul.f64 	%fd4, %fd3, 0d4066800000000000;
	cvt.rn.f32.f64 	%f45, %fd4;
$L__BB1_7:
	setp.lt.f32 	%p7, %f45, 0f00000000;
	add.f32 	%f41, %f45, 0f43340000;
	selp.f32 	%f42, %f41, %f45, %p7;
	cvt.f64.f32 	%fd5, %f42;
	add.f64 	%fd6, %fd5, 0d4036800000000000;
	cvt.rzi.s32.f64 	%r12, %fd6;
	mul.hi.s32 	%r14, %r12, -1240768329;
	add.s32 	%r15, %r14, %r12;
	shr.u32 	%r16, %r15, 31;
	shr.s32 	%r17, %r15, 5;
	add.s32 	%r18, %r17, %r16;
	mul.lo.s32 	%r19, %r18, 45;
	cvta.to.global.u64 	%rd12, %rd4;
	add.s64 	%rd14, %rd12, %rd6;
	st.global.u32 	[%rd14], %r19;
$L__BB1_8:
	ret;

}
	// .globl	_Z22kernel_doubleThresholdPfPiS0_iiffi
.visible .entry _Z22kernel_doubleThresholdPfPiS0_iiffi(
	.param .u64 .ptr .align 1 _Z22kernel_doubleThresholdPfPiS0_iiffi_param_0,
	.param .u64 .ptr .align 1 _Z22kernel_doubleThresholdPfPiS0_iiffi_param_1,
	.param .u64 .ptr .align 1 _Z22kernel_doubleThresholdPfPiS0_iiffi_param_2,
	.param .u32 _Z22kernel_doubleThresholdPfPiS0_iiffi_param_3,
	.param .u32 _Z22kernel_doubleThresholdPfPiS0_iiffi_param_4,
	.param .f32 _Z22kernel_doubleThresholdPfPiS0_iiffi_param_5,
	.param .f32 _Z22kernel_doubleThresholdPfPiS0_iiffi_param_6,
	.param .u32 _Z22kernel_doubleThresholdPfPiS0_iiffi_param_7
)
{
	.reg .pred 	%p<6>;
	.reg .b32 	%r<8>;
	.reg .b32 	%f<4>;
	.reg .b64 	%rd<13>;

	ld.param.u64 	%rd1, [_Z22kernel_doubleThresholdPfPiS0_iiffi_param_0];
	ld.param.u64 	%rd2, [_Z22kernel_doubleThresholdPfPiS0_iiffi_param_1];
	ld.param.u64 	%rd3, [_Z22kernel_doubleThresholdPfPiS0_iiffi_param_2];
	ld.param.f32 	%f2, [_Z22kernel_doubleThresholdPfPiS0_iiffi_param_5];
	ld.param.f32 	%f3, [_Z22kernel_doubleThresholdPfPiS0_iiffi_param_6];
	ld.param.u32 	%r2, [_Z22kernel_doubleThresholdPfPiS0_iiffi_param_7];
	mov.u32 	%r3, %ctaid.x;
	mov.u32 	%r4, %ntid.x;
	mov.u32 	%r5, %tid.x;
	mad.lo.s32 	%r1, %r3, %r4, %r5;
	setp.ge.s32 	%p1, %r1, %r2;
	@%p1 bra 	$L__BB2_5;
	cvta.to.global.u64 	%rd4, %rd1;
	mul.wide.s32 	%rd5, %r1, 4;
	add.s64 	%rd6, %rd4, %rd5;
	ld.global.f32 	%f1, [%rd6];
	setp.ltu.f32 	%p2, %f1, %f3;
	@%p2 bra 	$L__BB2_3;
	cvta.to.global.u64 	%rd7, %rd2;
	add.s64 	%rd9, %rd7, %rd5;
	mov.b32 	%r6, 1;
	st.global.u32 	[%rd9], %r6;
$L__BB2_3:
	setp.geu.f32 	%p3, %f1, %f3;
	setp.ltu.f32 	%p4, %f1, %f2;
	or.pred  	%p5, %p3, %p4;
	@%p5 bra 	$L__BB2_5;
	cvta.to.global.u64 	%rd10, %rd3;
	add.s64 	%rd12, %rd10, %rd5;
	mov.b32 	%r7, 1;
	st.global.u32 	[%rd12], %r7;
$L__BB2_5:
	ret;

}
	// .globl	_Z11kernel_thinPfPiS_iii
.visible .entry _Z11kernel_thinPfPiS_iii(
	.param .u64 .ptr .align 1 _Z11kernel_thinPfPiS_iii_param_0,
	.param .u64 .ptr .align 1 _Z11kernel_thinPfPiS_iii_param_1,
	.param .u64 .ptr .align 1 _Z11kernel_thinPfPiS_iii_param_2,
	.param .u32 _Z11kernel_thinPfPiS_iii_param_3,
	.param .u32 _Z11kernel_thinPfPiS_iii_param_4,
	.param .u32 _Z11kernel_thinPfPiS_iii_param_5
)
{
	.reg .pred 	%p<30>;
	.reg .b32 	%r<35>;
	.reg .b32 	%f<32>;
	.reg .b64 	%rd<26>;

	ld.param.u64 	%rd5, [_Z11kernel_thinPfPiS_iii_param_0];
	ld.param.u64 	%rd4, [_Z11kernel_thinPfPiS_iii_param_1];
	ld.param.u64 	%rd6, [_Z11kernel_thinPfPiS_iii_param_2];
	ld.param.u32 	%r6, [_Z11kernel_thinPfPiS_iii_param_3];
	ld.param.u32 	%r7, [_Z11kernel_thinPfPiS_iii_param_4];
	ld.param.u32 	%r8, [_Z11kernel_thinPfPiS_iii_param_5];
	cvta.to.global.u64 	%rd1, %rd5;
	cvta.to.global.u64 	%rd2, %rd6;
	mov.u32 	%r9, %ctaid.x;
	mov.u32 	%r10, %ntid.x;
	mov.u32 	%r11, %tid.x;
	mad.lo.s32 	%r1, %r9, %r10, %r11;
	setp.ge.s32 	%p1, %r1, %r8;
	mov.f32 	%f31, 0f00000000;
	@%p1 bra 	$L__BB3_31;
	cvta.to.global.u64 	%rd7, %rd4;
	div.s32 	%r2, %r1, %r6;
	mul.lo.s32 	%r4, %r2, %r6;
	sub.s32 	%r3, %r1, %r4;
	mul.wide.s32 	%rd8, %r1, 4;
	add.s64 	%rd3, %rd2, %rd8;
	ld.global.f32 	%f1, [%rd3];
	add.s64 	%rd9, %rd7, %rd8;
	ld.global.u32 	%r12, [%rd9];
	mov.f32 	%f30, 0f00000000;
	setp.gt.s32 	%p2, %r12, 179;
	@%p2 bra 	$L__BB3_7;
	setp.gt.s32 	%p8, %r12, 89;
	@%p8 bra 	$L__BB3_5;
	setp.eq.s32 	%p11, %r12, 0;
	@%p11 bra 	$L__BB3_20;
	setp.eq.s32 	%p12, %r12, 45;
	@%p12 bra 	$L__BB3_10;
	bra.uni 	$L__BB3_28;
$L__BB3_5:
	setp.eq.s32 	%p9, %r12, 90;
	@%p9 bra 	$L__BB3_24;
	setp.eq.s32 	%p10, %r12, 135;
	@%p10 bra 	$L__BB3_16;
	bra.uni 	$L__BB3_28;
$L__BB3_7:
	setp.gt.s32 	%p3, %r12, 269;
	@%p3 bra 	$L__BB3_14;
	setp.eq.s32 	%p6, %r12, 180;
	@%p6 bra 	$L__BB3_20;
	setp.eq.s32 	%p7, %r12, 225;
	@%p7 bra 	$L__BB3_10;
	bra.uni 	$L__BB3_28;
$L__BB3_10:
	setp.lt.s32 	%p19, %r2, 1;
	add.s32 	%r25, %r6, -1;
	setp.ge.s32 	%p20, %r3, %r25;
	mov.f32 	%f30, 0f00000000;
	or.pred  	%p21, %p19, %p20;
	@%p21 bra 	$L__BB3_12;
	add.s32 	%r26, %r4, %r6;
	add.s32 	%r27, %r3, %r26;
	add.s32 	%r28, %r27, 1;
	mul.wide.s32 	%rd18, %r28, 4;
	add.s64 	%rd19, %rd2, %rd18;
	ld.global.f32 	%f30, [%rd19];
$L__BB3_12:
	add.s32 	%r29, %r7, -1;
	setp.ge.s32 	%p22, %r2, %r29;
	setp.lt.s32 	%p23, %r3, 1;
	or.pred  	%p24, %p22, %p23;
	@%p24 bra 	$L__BB3_28;
	sub.s32 	%r30, %r4, %r6;
	add.s32 	%r31, %r3, %r30;
	add.s32 	%r32, %r31, -1;
	mul.wide.s32 	%rd20, %r32, 4;
	add.s64 	%rd21, %rd2, %rd20;
	ld.global.f32 	%f31, [%rd21];
	bra.uni 	$L__BB3_28;
$L__BB3_14:
	setp.eq.s32 	%p4, %r12, 270;
	@%p4 bra 	$L__BB3_24;
	setp.eq.s32 	%p5, %r12, 315;
	@%p5 bra 	$L__BB3_16;
	bra.uni 	$L__BB3_28;
$L__BB3_16:
	mov.f32 	%f30, 0f00000000;
	min.s32 	%r13, %r2, %r3;
	setp.lt.s32 	%p13, %r13, 1;
	@%p13 bra 	$L__BB3_18;
	add.s32 	%r14, %r4, %r6;
	add.s32 	%r15, %r3, %r14;
	add.s32 	%r16, %r15, -1;
	mul.wide.s32 	%rd10, %r16, 4;
	add.s64 	%rd11, %rd2, %rd10;
	ld.global.f32 	%f30, [%rd11];
$L__BB3_18:
	add.s32 	%r17, %r7, -1;
	setp.ge.s32 	%p14, %r2, %r17;
	add.s32 	%r18, %r6, -1;
	setp.ge.s32 	%p15, %r3, %r18;
	or.pred  	%p16, %p14, %p15;
	@%p16 bra 	$L__BB3_28;
	sub.s32 	%r19, %r4, %r6;
	add.s32 	%r20, %r3, %r19;
	add.s32 	%r21, %r20, 1;
	mul.wide.s32 	%rd12, %r21, 4;
	add.s64 	%rd13, %rd2, %rd12;
	ld.global.f32 	%f31, [%rd13];
	bra.uni 	$L__BB3_28;
$L__BB3_20:
	setp.lt.s32 	%p25, %r2, 1;
	mov.f32 	%f30, 0f00000000;
	@%p25 bra 	$L__BB3_22;
	ld.global.f32 	%f30, [%rd3+-4];
$L__BB3_22:
	add.s32 	%r33, %r7, -1;
	setp.ge.s32 	%p26, %r2, %r33;
	@%p26 bra 	$L__BB3_28;
	ld.global.f32 	%f31, [%rd3+4];
	bra.uni 	$L__BB3_28;
$L__BB3_24:
	setp.lt.s32 	%p17, %r3, 1;
	mov.f32 	%f30, 0f00000000;
	@%p17 bra 	$L__BB3_26;
	sub.s32 	%r22, %r4, %r6;
	add.s32 	%r23, %r22, %r3;
	mul.wide.s32 	%rd14, %r23, 4;
	add.s64 	%rd15, %rd2, %rd14;
	ld.global.f32 	%f30, [%rd15];
$L__BB3_26:
	add.s32 	%r24, %r6, -1;
	setp.ge.s32 	%p18, %r3, %r24;
	@%p18 bra 	$L__BB3_28;
	mul.wide.s32 	%rd16, %r6, 4;
	add.s64 	%rd17, %rd3, %rd16;
	ld.global.f32 	%f31, [%rd17];
$L__BB3_28:
	setp.leu.f32 	%p27, %f1, %f30;
	setp.leu.f32 	%p28, %f1, %f31;
	or.pred  	%p29, %p27, %p28;
	@%p29 bra 	$L__BB3_30;
	add.s64 	%rd25, %rd1, %rd8;
	st.global.f32 	[%rd25], %f1;
	bra.uni 	$L__BB3_31;
$L__BB3_30:
	add.s64 	%rd23, %rd1, %rd8;
	mov.b32 	%r34, 0;
	st.global.u32 	[%rd23], %r34;
$L__BB3_31:
	ret;

}
	// .globl	_Z10kernel_dfsiPiS_S_ii
.visible .entry _Z10kernel_dfsiPiS_S_ii(
	.param .u32 _Z10kernel_dfsiPiS_S_ii_param_0,
	.param .u64 .ptr .align 1 _Z10kernel_dfsiPiS_S_ii_param_1,
	.param .u64 .ptr .align 1 _Z10kernel_dfsiPiS_S_ii_param_2,
	.param .u64 .ptr .align 1 _Z10kernel_dfsiPiS_S_ii_param_3,
	.param .u32 _Z10kernel_dfsiPiS_S_ii_param_4,
	.param .u32 _Z10kernel_dfsiPiS_S_ii_param_5
)
{


	ret;

}
	// .globl	_Z15kernel_exchangeiPiS_S_ii
.visible .entry _Z15kernel_exchangeiPiS_S_ii(
	.param .u32 _Z15kernel_exchangeiPiS_S_ii_param_0,
	.param .u64 .ptr .align 1 _Z15kernel_exchangeiPiS_S_ii_param_1,
	.param .u64 .ptr .align 1 _Z15kernel_exchangeiPiS_S_ii_param_2,
	.param .u64 .ptr .align 1 _Z15kernel_exchangeiPiS_S_ii_param_3,
	.param .u32 _Z15kernel_exchangeiPiS_S_ii_param_4,
	.param .u32 _Z15kernel_exchangeiPiS_S_ii_param_5
)
{
	.reg .pred 	%p<50>;
	.reg .b32 	%r<171>;
	.reg .b64 	%rd<49>;

	ld.param.u32 	%r81, [_Z15kernel_exchangeiPiS_S_ii_param_0];
	ld.param.u64 	%rd28, [_Z15kernel_exchangeiPiS_S_ii_param_1];
	ld.param.u32 	%r82, [_Z15kernel_exchangeiPiS_S_ii_param_4];
	ld.param.u32 	%r83, [_Z15kernel_exchangeiPiS_S_ii_param_5];
	cvta.to.global.u64 	%rd1, %rd28;
	mov.u32 	%r84, %ctaid.x;
	mov.u32 	%r85, %ntid.x;
	mov.u32 	%r86, %tid.x;
	mad.lo.s32 	%r1, %r84, %r85, %r86;
	mul.lo.s32 	%r87, %r81, %r81;
	setp.ge.s32 	%p1, %r1, %r87;
	@%p1 bra 	$L__BB5_69;
	div.s32 	%r88, %r1, %r81;
	mul.lo.s32 	%r89, %r88, %r81;
	sub.s32 	%r90, %r1, %r89;
	mul.lo.s32 	%r91, %r90, %r82;
	div.s32 	%r2, %r91, %r81;
	add.s32 	%r92, %r91, %r82;
	div.s32 	%r3, %r92, %r81;
	mul.lo.s32 	%r93, %r88, %r82;
	div.s32 	%r94, %r93, %r81;
	add.s32 	%r95, %r93, %r82;
	div.s32 	%r96, %r95, %r81;
	setp.lt.s32 	%p2, %r2, 1;
	setp.ge.s32 	%p3, %r94, %r96;
	or.pred  	%p4, %p2, %p3;
	@%p4 bra 	$L__BB5_18;
	sub.s32 	%r97, %r96, %r94;
	and.b32  	%r6, %r97, 3;
	setp.eq.s32 	%p5, %r6, 0;
	mov.u32 	%r149, %r94;
	@%p5 bra 	$L__BB5_7;
	mad.lo.s32 	%r148, %r94, %r82, %r2;
	neg.s32 	%r147, %r6;
	add.s32 	%r149, %r94, %r6;
$L__BB5_4:
	.pragma "nounroll";
	mul.wide.s32 	%rd29, %r148, 4;
	add.s64 	%rd2, %rd1, %rd29;
	ld.global.u32 	%r98, [%rd2];
	setp.ne.s32 	%p6, %r98, 1;
	@%p6 bra 	$L__BB5_6;
	mov.b32 	%r99, 1;
	st.global.u32 	[%rd2+-4], %r99;
$L__BB5_6:
	add.s32 	%r148, %r148, %r82;
	add.s32 	%r147, %r147, 1;
	setp.ne.s32 	%p7, %r147, 0;
	@%p7 bra 	$L__BB5_4;
$L__BB5_7:
	sub.s32 	%r100, %r94, %r96;
	setp.gt.u32 	%p8, %r100, -4;
	@%p8 bra 	$L__BB5_18;
	sub.s32 	%r151, %r149, %r96;
	mad.lo.s32 	%r150, %r149, %r82, %r2;
	shl.b32 	%r17, %r82, 2;
	mul.wide.s32 	%rd4, %r82, 4;
$L__BB5_9:
	mul.wide.s32 	%rd30, %r150, 4;
	add.s64 	%rd3, %rd1, %rd30;
	ld.global.u32 	%r101, [%rd3];
	setp.ne.s32 	%p9, %r101, 1;
	@%p9 bra 	$L__BB5_11;
	mov.b32 	%r102, 1;
	st.global.u32 	[%rd3+-4], %r102;
$L__BB5_11:
	add.s64 	%rd5, %rd3, %rd4;
	ld.global.u32 	%r103, [%rd5];
	setp.ne.s32 	%p10, %r103, 1;
	@%p10 bra 	$L__BB5_13;
	mov.b32 	%r104, 1;
	st.global.u32 	[%rd5+-4], %r104;
$L__BB5_13:
	add.s64 	%rd6, %rd5, %rd4;
	ld.global.u32 	%r105, [%rd6];
	setp.ne.s32 	%p11, %r105, 1;
	@%p11 bra 	$L__BB5_15;
	mov.b32 	%r106, 1;
	st.global.u32 	[%rd6+-4], %r106;
$L__BB5_15:
	add.s64 	%rd7, %rd6, %rd4;
	ld.global.u32 	%r107, [%rd7];
	setp.ne.s32 	%p12, %r107, 1;
	@%p12 bra 	$L__BB5_17;
	mov.b32 	%r108, 1;
	st.global.u32 	[%rd7+-4], %r108;
$L__BB5_17:
	add.s32 	%r151, %r151, 4;
	add.s32 	%r150, %r150, %r17;
	setp.ne.s32 	%p13, %r151, 0;
	@%p13 bra 	$L__BB5_9;
$L__BB5_18:
	setp.ge.s32 	%p14, %r94, %r96;
	setp.ge.s32 	%p15, %r3, %r82;
	or.pred  	%p16, %p15, %p14;
	@%p16 bra 	$L__BB5_35;
	sub.s32 	%r109, %r96, %r94;
	and.b32  	%r22, %r109, 3;
	setp.eq.s32 	%p17, %r22, 0;
	mov.u32 	%r154, %r94;
	@%p17 bra 	$L__BB5_24;
	mad.lo.s32 	%r153, %r94, %r82, %r3;
	neg.s32 	%r152, %r22;
	add.s32 	%r154, %r94, %r22;
$L__BB5_21:
	.pragma "nounroll";
	mul.wide.s32 	%rd31, %r153, 4;
	add.s64 	%rd8, %rd1, %rd31;
	ld.global.u32 	%r110, [%rd8+-4];
	setp.ne.s32 	%p18, %r110, 1;
	@%p18 bra 	$L__BB5_23;
	mov.b32 	%r111, 1;
	st.global.u32 	[%rd8], %r111;
$L__BB5_23:
	add.s32 	%r153, %r153, %r82;
	add.s32 	%r152, %r152, 1;
	setp.ne.s32 	%p19, %r152, 0;
	@%p19 bra 	$L__BB5_21;
$L__BB5_24:
	sub.s32 	%r112, %r94, %r96;
	setp.gt.u32 	%p20, %r112, -4;
	@%p20 bra 	$L__BB5_35;
	sub.s32 	%r156, %r154, %r96;
	mad.lo.s32 	%r155, %r154, %r82, %r3;
	shl.b32 	%r33, %r82, 2;
	mul.wide.s32 	%rd10, %r82, 4;
$L__BB5_26:
	mul.wide.s32 	%rd32, %r155, 4;
	add.s64 	%rd9, %rd1, %rd32;
	ld.global.u32 	%r113, [%rd9+-4];
	setp.ne.s32 	%p21, %r113, 1;
	@%p21 bra 	$L__BB5_28;
	mov.b32 	%r114, 1;
	st.global.u32 	[%rd9], %r114;
$L__BB5_28:
	add.s64 	%rd11, %rd9, %rd10;
	ld.global.u32 	%r115, [%rd11+-4];
	setp.ne.s32 	%p22, %r115, 1;
	@%p22 bra 	$L__BB5_30;
	mov.b32 	%r116, 1;
	st.global.u32 	[%rd11], %r116;
$L__BB5_30:
	add.s64 	%rd12, %rd11, %rd10;
	ld.global.u32 	%r117, [%rd12+-4];
	setp.ne.s32 	%p23, %r117, 1;
	@%p23 bra 	$L__BB5_32;
	mov.b32 	%r118, 1;
	st.global.u32 	[%rd12], %r118;
$L__BB5_32:
	add.s64 	%rd13, %rd12, %rd10;
	ld.global.u32 	%r119, [%rd13+-4];
	setp.ne.s32 	%p24, %r119, 1;
	@%p24 bra 	$L__BB5_34;
	mov.b32 	%r120, 1;
	st.global.u32 	[%rd13], %r120;
$L__BB5_34:
	add.s32 	%r156, %r156, 4;
	add.s32 	%r155, %r155, %r33;
	setp.ne.s32 	%p25, %r156, 0;
	@%p25 bra 	$L__BB5_26;
$L__BB5_35:
	setp.lt.s32 	%p26, %r94, 1;
	setp.ge.s32 	%p27, %r2, %r3;
	or.pred  	%p28, %p26, %p27;
	@%p28 bra 	$L__BB5_52;
	mul.lo.s32 	%r38, %r94, %r82;
	sub.s32 	%r39, %r38, %r82;
	sub.s32 	%r121, %r3, %r2;
	and.b32  	%r40, %r121, 3;
	setp.eq.s32 	%p29, %r40, 0;
	mov.u32 	%r164, %r2;
	@%p29 bra 	$L__BB5_41;
	add.s32 	%r159, %r2, %r39;
	add.s32 	%r158, %r2, %r38;
	neg.s32 	%r157, %r40;
	add.s32 	%r164, %r2, %r40;
$L__BB5_38:
	.pragma "nounroll";
	mul.wide.s32 	%rd33, %r159, 4;
	add.s64 	%rd14, %rd1, %rd33;
	mul.wide.s32 	%rd34, %r158, 4;
	add.s64 	%rd35, %rd1, %rd34;
	ld.global.u32 	%r122, [%rd35];
	setp.ne.s32 	%p30, %r122, 1;
	@%p30 bra 	$L__BB5_40;
	mov.b32 	%r123, 1;
	st.global.u32 	[%rd14], %r123;
$L__BB5_40:
	add.s32 	%r159, %r159, 1;
	add.s32 	%r158, %r158, 1;
	add.s32 	%r157, %r157, 1;
	setp.ne.s32 	%p31, %r157, 0;
	@%p31 bra 	$L__BB5_38;
$L__BB5_41:
	sub.s32 	%r124, %r2, %r3;
	setp.gt.u32 	%p32, %r124, -4;
	@%p32 bra 	$L__BB5_52;
	add.s64 	%rd15, %rd1, 8;
	add.s32 	%r163, %r164, %r38;
	cvt.s64.s32 	%rd16, %r39;
	add.s32 	%r162, %r164, %r39;
	sub.s32 	%r161, %r164, %r3;
$L__BB5_43:
	mul.wide.s32 	%rd36, %r163, 4;
	add.s64 	%rd17, %rd15, %rd36;
	mul.wide.s32 	%rd37, %r162, 4;
	add.s64 	%rd18, %rd1, %rd37;
	ld.global.u32 	%r125, [%rd17+-8];
	setp.ne.s32 	%p33, %r125, 1;
	@%p33 bra 	$L__BB5_45;
	mov.b32 	%r126, 1;
	st.global.u32 	[%rd18], %r126;
$L__BB5_45:
	cvt.s64.s32 	%rd38, %r164;
	add.s64 	%rd39, %rd16, %rd38;
	shl.b64 	%rd40, %rd39, 2;
	add.s64 	%rd19, %rd15, %rd40;
	ld.global.u32 	%r127, [%rd17+-4];
	setp.ne.s32 	%p34, %r127, 1;
	@%p34 bra 	$L__BB5_47;
	mov.b32 	%r128, 1;
	st.global.u32 	[%rd19+-4], %r128;
$L__BB5_47:
	ld.global.u32 	%r129, [%rd17];
	setp.ne.s32 	%p35, %r129, 1;
	@%p35 bra 	$L__BB5_49;
	mov.b32 	%r130, 1;
	st.global.u32 	[%rd19], %r130;
$L__BB5_49:
	ld.global.u32 	%r131, [%rd17+4];
	setp.ne.s32 	%p36, %r131, 1;
	@%p36 bra 	$L__BB5_51;
	mov.b32 	%r132, 1;
	st.global.u32 	[%rd19+4], %r132;
$L__BB5_51:
	add.s32 	%r164, %r164, 4;
	add.s32 	%r163, %r163, 4;
	add.s32 	%r162, %r162, 4;
	add.s32 	%r161, %r161, 4;
	setp.ne.s32 	%p37, %r161, 0;
	@%p37 bra 	$L__BB5_43;
$L__BB5_52:
	setp.ge.s32 	%p38, %r2, %r3;
	setp.ge.s32 	%p39, %r96, %r83;
	or.pred  	%p40, %p39, %p38;
	@%p40 bra 	$L__BB5_69;
	add.s32 	%r133, %r96, -1;
	mul.lo.s32 	%r63, %r133, %r82;
	sub.s32 	%r134, %r3, %r2;
	and.b32  	%r64, %r134, 3;
	setp.eq.s32 	%p41, %r64, 0;
	mov.u32 	%r170, %r2;
	@%p41 bra 	$L__BB5_58;
	mul.wide.s32 	%rd41, %r82, 4;
	add.s64 	%rd20, %rd1, %rd41;
	add.s32 	%r166, %r2, %r63;
	neg.s32 	%r165, %r64;
	add.s32 	%r170, %r2, %r64;
$L__BB5_55:
	.pragma "nounroll";
	mul.wide.s32 	%rd42, %r166, 4;
	add.s64 	%rd21, %rd20, %rd42;
	add.s64 	%rd43, %rd1, %rd42;
	ld.global.u32 	%r135, [%rd43];
	setp.ne.s32 	%p42, %r135, 1;
	@%p42 bra 	$L__BB5_57;
	mov.b32 	%r136, 1;
	st.global.u32 	[%rd21], %r136;
$L__BB5_57:
	add.s32 	%r166, %r166, 1;
	add.s32 	%r165, %r165, 1;
	setp.ne.s32 	%p43, %r165, 0;
	@%p43 bra 	$L__BB5_55;
$L__BB5_58:
	sub.s32 	%r137, %r2, %r3;
	setp.gt.u32 	%p44, %r137, -4;
	@%p44 bra 	$L__BB5_69;
	mul.wide.s32 	%rd44, %r82, 4;
	add.s64 	%rd22, %rd1, %rd44;
	add.s32 	%r169, %r170, %r63;
	add.s64 	%rd23, %rd1, 8;
	mul.lo.s32 	%r138, %r96, %r82;
	cvt.s64.s32 	%rd24, %r138;
	sub.s32 	%r168, %r170, %r3;
$L__BB5_60:
	mul.wide.s32 	%rd45, %r169, 4;
	add.s64 	%rd25, %rd22, %rd45;
	add.s64 	%rd26, %rd23, %rd45;
	ld.global.u32 	%r139, [%rd26+-8];
	setp.ne.s32 	%p45, %r139, 1;
	@%p45 bra 	$L__BB5_62;
	mov.b32 	%r140, 1;
	st.global.u32 	[%rd25], %r140;
$L__BB5_62:
	cvt.s64.s32 	%rd46, %r170;
	add.s64 	%rd47, %rd24, %rd46;
	shl.b64 	%rd48, %rd47, 2;
	add.s64 	%rd27, %rd23, %rd48;
	ld.global.u32 	%r141, [%rd26+-4];
	setp.ne.s32 	%p46, %r141, 1;
	@%p46 bra 	$L__BB5_64;
	mov.b32 	%r142, 1;
	st.global.u32 	[%rd27+-4], %r142;
$L__BB5_64:
	ld.global.u32 	%r143, [%rd26];
	setp.ne.s32 	%p47, %r143, 1;
	@%p47 bra 	$L__BB5_66;
	mov.b32 	%r144, 1;
	st.global.u32 	[%rd27], %r144;
$L__BB5_66:
	ld.global.u32 	%r145, [%rd26+4];
	setp.ne.s32 	%p48, %r145, 1;
	@%p48 bra 	$L__BB5_68;
	mov.b32 	%r146, 1;
	st.global.u32 	[%rd27+4], %r146;
$L__BB5_68:
	add.s32 	%r170, %r170, 4;
	add.s32 	%r169, %r169, 4;
	add.s32 	%r168, %r168, 4;
	setp.ne.s32 	%p49, %r168, 0;
	@%p49 bra 	$L__BB5_60;
$L__BB5_69:
	ret;

}


// ===== COMPILED SASS (sm_100) =====

	.target	sm_100

	.elftype	@"ET_EXEC"


//--------------------- .note.nv.tkinfo           --------------------------
	.section	.note.nv.tkinfo,"",@"SHT_NOTE"
	.sectionflags	@"SHF_NOTE_NV_TKINFO"
	.tkinfo
        /*0018*/ 	.word	0x00000002
        /*0030*/ 	.string	""
        /*0030*/ 	.string	"ptxas"
        /*0030*/ 	.string	"Cuda compilation tools, release 13.0, V13.0.88"
        /*0030*/ 	.string	"Build cuda_13.0.r13.0/compiler.36424714_0"
        /*0030*/ 	.string	"-arch sm_100 -m 64 "



//--------------------- .note.nv.cuinfo           --------------------------
	.section	.note.nv.cuinfo,"",@"SHT_NOTE"
	.sectionflags	@"SHF_NOTE_NV_CUINFO"
        /*0018*/ 	.short	0x0002
        /*001a*/ 	.short	0x0064
        /*001c*/ 	.short	0x0082
	.zero		2


//--------------------- .nv.info                  --------------------------
	.section	.nv.info,"",@"SHT_CUDA_INFO"
	.align	4


	//----- nvinfo : EIATTR_REGCOUNT
	.align		4
        /*0000*/ 	.byte	0x04, 0x2f
        /*0002*/ 	.short	(.L_1 - .L_0)
	.align		4
.L_0:
        /*0004*/ 	.word	index@(_Z11kernel_blurPfS_iii)
        /*0008*/ 	.word	0x0000001f


	//----- nvinfo : EIATTR_FRAME_SIZE
	.align		4
.L_1:
        /*000c*/ 	.byte	0x04, 0x11
        /*000e*/ 	.short	(.L_3 - .L_2)
	.align		4
.L_2:
        /*0010*/ 	.word	index@($__internal_3_$__cuda_sm3x_div_rn_noftz_f32_slowpath)
        /*0014*/ 	.word	0x00000000


	//----- nvinfo : EIATTR_FRAME_SIZE
	.align		4
.L_3:
        /*0018*/ 	.byte	0x04, 0x11
        /*001a*/ 	.short	(.L_5 - .L_4)
	.align		4
.L_4:
        /*001c*/ 	.word	index@(_Z11kernel_blurPfS_iii)
        /*0020*/ 	.word	0x00000000


	//----- nvinfo : EIATTR_REGCOUNT
	.align		4
.L_5:
        /*0024*/ 	.byte	0x04, 0x2f
        /*0026*/ 	.short	(.L_7 - .L_6)
	.align		4
.L_6:
        /*0028*/ 	.word	index@(_Z24kernel_calculateGradientPfS_Piiii)
        /*002c*/ 	.word	0x00000017


	//----- nvinfo : EIATTR_FRAME_SIZE
	.align		4
.L_7:
        /*0030*/ 	.byte	0x04, 0x11
        /*0032*/ 	.short	(.L_9 - .L_8)
	.align		4
.L_8:
        /*0034*/ 	.word	index@($__internal_2_$__cuda_sm3x_div_rn_noftz_f32_slowpath)
        /*0038*/ 	.word	0x00000000


	//----- nvinfo : EIATTR_FRAME_SIZE
	.align		4
.L_9:
        /*003c*/ 	.byte	0x04, 0x11
        /*003e*/ 	.short	(.L_11 - .L_10)
	.align		4
.L_10:
        /*0040*/ 	.word	index@($__internal_1_$__cuda_sm20_sqrt_rn_f32_slowpath)
        /*0044*/ 	.word	0x00000000


	//----- nvinfo : EIATTR_FRAME_SIZE
	.align		4
.L_11:
        /*0048*/ 	.byte	0x04, 0x11
        /*004a*/ 	.short	(.L_13 - .L_12)
	.align		4
.L_12:
        /*004c*/ 	.word	index@($__internal_0_$__cuda_sm20_div_rn_f64_full)
        /*0050*/ 	.word	0x00000000


	//----- nvinfo : EIATTR_FRAME_SIZE
	.align		4
.L_13:
        /*0054*/ 	.byte	0x04, 0x11
        /*0056*/ 	.short	(.L_15 - .L_14)
	.align		4
.L_14:
        /*0058*/ 	.word	index@(_Z24kernel_calculateGradientPfS_Piiii)
        /*005c*/ 	.word	0x00000000


	//----- nvinfo : EIATTR_REGCOUNT
	.align		4
.L_15:
        /*0060*/ 	.byte	0x04, 0x2f
        /*0062*/ 	.short	(.L_17 - .L_16)
	.align		4
.L_16:
        /*0064*/ 	.word	index@(_Z22kernel_doubleThresholdPfPiS0_iiffi)
        /*0068*/ 	.word	0x0000000c


	//----- nvinfo : EIATTR_FRAME_SIZE
	.align		4
.L_17:
        /*006c*/ 	.byte	0x04, 0x11
        /*006e*/ 	.short	(.L_19 - .L_18)
	.align		4
.L_18:
        /*0070*/ 	.word	index@(_Z22kernel_doubleThresholdPfPiS0_iiffi)
        /*0074*/ 	.word	0x00000000


	//----- nvinfo : EIATTR_REGCOUNT
	.align		4
.L_19:
        /*0078*/ 	.byte	0x04, 0x2f
        /*007a*/ 	.short	(.L_21 - .L_20)
	.align		4
.L_20:
        /*007c*/ 	.word	index@(_Z11kernel_thinPfPiS_iii)
        /*0080*/ 	.word	0x00000011


	//----- nvinfo : EIATTR_FRAME_SIZE
	.align		4
.L_21:
        /*0084*/ 	.byte	0x04, 0x11
        /*0086*/ 	.short	(.L_23 - .L_22)
	.align		4
.L_22:
        /*0088*/ 	.word	index@(_Z11kernel_thinPfPiS_iii)
        /*008c*/ 	.word	0x00000000


	//----- nvinfo : EIATTR_REGCOUNT
	.align		4
.L_23:
        /*0090*/ 	.byte	0x04, 0x2f
        /*0092*/ 	.short	(.L_25 - .L_24)
	.align		4
.L_24:
        /*0094*/ 	.word	index@(_Z10kernel_dfsiPiS_S_ii)
        /*0098*/ 	.word	0x00000004


	//----- nvinfo : EIATTR_FRAME_SIZE
	.align		4
.L_25:
        /*009c*/ 	.byte	0x04, 0x11
        /*009e*/ 	.short	(.L_27 - .L_26)
	.align		4
.L_26:
        /*00a0*/ 	.word	index@(_Z10kernel_dfsiPiS_S_ii)
        /*00a4*/ 	.word	0x00000000


	//----- nvinfo : EIATTR_REGCOUNT
	.align		4
.L_27:
        /*00a8*/ 	.byte	0x04, 0x2f
        /*00aa*/ 	.short	(.L_29 - .L_28)
	.align		4
.L_28:
        /*00ac*/ 	.word	index@(_Z15kernel_exchangeiPiS_S_ii)
        /*00b0*/ 	.word	0x0000001a


	//----- nvinfo : EIATTR_FRAME_SIZE
	.align		4
.L_29:
        /*00b4*/ 	.byte	0x04, 0x11
        /*00b6*/ 	.short	(.L_31 - .L_30)
	.align		4
.L_30:
        /*00b8*/ 	.word	index@(_Z15kernel_exchangeiPiS_S_ii)
        /*00bc*/ 	.word	0x00000000


	//----- nvinfo : EIATTR_MIN_STACK_SIZE
	.align		4
.L_31:
        /*00c0*/ 	.byte	0x04, 0x12
        /*00c2*/ 	.short	(.L_33 - .L_32)
	.align		4
.L_32:
        /*00c4*/ 	.word	index@(_Z15kernel_exchangeiPiS_S_ii)
        /*00c8*/ 	.word	0x00000000


	//----- nvinfo : EIATTR_MIN_STACK_SIZE
	.align		4
.L_33:
        /*00cc*/ 	.byte	0x04, 0x12
        /*00ce*/ 	.short	(.L_35 - .L_34)
	.align		4
.L_34:
        /*00d0*/ 	.word	index@(_Z10kernel_dfsiPiS_S_ii)
        /*00d4*/ 	.word	0x00000000


	//----- nvinfo : EIATTR_MIN_STACK_SIZE
	.align		4
.L_35:
        /*00d8*/ 	.byte	0x04, 0x12
        /*00da*/ 	.short	(.L_37 - .L_36)
	.align		4
.L_36:
        /*00dc*/ 	.word	index@(_Z11kernel_thinPfPiS_iii)
        /*00e0*/ 	.word	0x00000000


	//----- nvinfo : EIATTR_MIN_STACK_SIZE
	.align		4
.L_37:
        /*00e4*/ 	.byte	0x04, 0x12
        /*00e6*/ 	.short	(.L_39 - .L_38)
	.align		4
.L_38:
        /*00e8*/ 	.word	index@(_Z22kernel_doubleThresholdPfPiS0_iiffi)
        /*00ec*/ 	.word	0x00000000


	//----- nvinfo : EIATTR_MIN_STACK_SIZE
	.align		4
.L_39:
        /*00f0*/ 	.byte	0x04, 0x12
        /*00f2*/ 	.short	(.L_41 - .L_40)
	.align		4
.L_40:
        /*00f4*/ 	.word	index@(_Z24kernel_calculateGradientPfS_Piiii)
        /*00f8*/ 	.word	0x00000000


	//----- nvinfo : EIATTR_MIN_STACK_SIZE
	.align		4
.L_41:
        /*00fc*/ 	.byte	0x04, 0x12
        /*00fe*/ 	.short	(.L_43 - .L_42)
	.align		4
.L_42:
        /*0100*/ 	.word	index@(_Z11kernel_blurPfS_iii)
        /*0104*/ 	.word	0x00000000
.L_43:


//--------------------- .nv.compat                --------------------------
	.section	.nv.compat,"",@"SHT_CUDA_COMPAT_INFO"
	.align	4
        /*0000*/ 	.byte	0x02, 0x09, 0x00, 0x00, 0x02, 0x02, 0x01, 0x00, 0x02, 0x05, 0x05, 0x00, 0x03, 0x07, 0x01, 0x01
        /*0010*/ 	.byte	0x02, 0x03, 0x00, 0x00, 0x02, 0x06, 0x01, 0x00, 0x04, 0x0b, 0x08, 0x00, 0x01, 0x00, 0x00, 0x00
        /*0020*/ 	.byte	0x00, 0x00, 0x00, 0x00


//--------------------- .nv.info._Z15kernel_exchangeiPiS_S_ii --------------------------
	.section	.nv.info._Z15kernel_exchangeiPiS_S_ii,"",@"SHT_CUDA_INFO"
	.sectionflags	@""
	.align	4


	//----- nvinfo : EIATTR_CUDA_API_VERSION
	.align		4
        /*0000*/ 	.byte	0x04, 0x37
        /*0002*/ 	.short	(.L_45 - .L_44)
.L_44:
        /*0004*/ 	.word	0x00000082


	//----- nvinfo : EIATTR_KPARAM_INFO
	.align		4
.L_45:
        /*0008*/ 	.byte	0x04, 0x17
        /*000a*/ 	.short	(.L_47 - .L_46)
.L_46:
        /*000c*/ 	.word	0x00000000
        /*0010*/ 	.short	0x0005
        /*0012*/ 	.short	0x0024
        /*0014*/ 	.byte	0x00, 0xf0, 0x11, 0x00


	//----- nvinfo : EIATTR_KPARAM_INFO
	.align		4
.L_47:
        /*0018*/ 	.byte	0x04, 0x17
        /*001a*/ 	.short	(.L_49 - .L_48)
.L_48:
        /*001c*/ 	.word	0x00000000
        /*0020*/ 	.short	0x0004
        /*0022*/ 	.short	0x0020
        /*0024*/ 	.byte	0x00, 0xf0, 0x11, 0x00


	//----- nvinfo : EIATTR_KPARAM_INFO
	.align		4
.L_49:
        /*0028*/ 	.byte	0x04, 0x17
        /*002a*/ 	.short	(.L_51 - .L_50)
.L_50:
        /*002c*/ 	.word	0x00000000
        /*0030*/ 	.short	0x0003
        /*0032*/ 	.short	0x0018
        /*0034*/ 	.byte	0x00, 0xf5, 0x21, 0x00


	//----- nvinfo : EIATTR_KPARAM_INFO
	.align		4
.L_51:
        /*0038*/ 	.byte	0x04, 0x17
        /*003a*/ 	.short	(.L_53 - .L_52)
.L_52:
        /*003c*/ 	.word	0x00000000
        /*0040*/ 	.short	0x0002
        /*0042*/ 	.short	0x0010
        /*0044*/ 	.byte	0x00, 0xf5, 0x21, 0x00


	//----- nvinfo : EIATTR_KPARAM_INFO
	.align		4
.L_53:
        /*0048*/ 	.byte	0x04, 0x17
        /*004a*/ 	.short	(.L_55 - .L_54)
.L_54:
        /*004c*/ 	.word	0x00000000
        /*0050*/ 	.short	0x0001
        /*0052*/ 	.short	0x0008
        /*0054*/ 	.byte	0x00, 0xf5, 0x21, 0x00


	//----- nvinfo : EIATTR_KPARAM_INFO
	.align		4
.L_55:
        /*0058*/ 	.byte	0x04, 0x17
        /*005a*/ 	.short	(.L_57 - .L_56)
.L_56:
        /*005c*/ 	.word	0x00000000
        /*0060*/ 	.short	0x0000
        /*0062*/ 	.short	0x0000
        /*0064*/ 	.byte	0x00, 0xf0, 0x11, 0x00


	//----- nvinfo : EIATTR_SPARSE_MMA_MASK
	.align		4
.L_57:
        /*0068*/ 	.byte	0x03, 0x50
        /*006a*/ 	.short	0x0000


	//----- nvinfo : EIATTR_MAXREG_COUNT
	.align		4
        /*006c*/ 	.byte	0x03, 0x1b
        /*006e*/ 	.short	0x00ff


	//----- nvinfo : EIATTR_MERCURY_ISA_VERSION
	.align		4
        /*0070*/ 	.byte	0x03, 0x5f
        /*0072*/ 	.short	0x0101


	//----- nvinfo : EIATTR_VRC_CTA_INIT_COUNT
	.align		4
        /*0074*/ 	.byte	0x02, 0x4a
	.zero		1
	.zero		1


	//----- nvinfo : EIATTR_EXIT_INSTR_OFFSETS
	.align		4
        /*0078*/ 	.byte	0x04, 0x1c
        /*007a*/ 	.short	(.L_59 - .L_58)


	//   ....[0]....
.L_58:
        /*007c*/ 	.word	0x00000080


	//   ....[1]....
        /*0080*/ 	.word	0x000011a0


	//   ....[2]....
        /*0084*/ 	.word	0x00001340


	//   ....[3]....
        /*0088*/ 	.word	0x000015c0


	//----- nvinfo : EIATTR_CRS_STACK_SIZE
	.align		4
.L_59:
        /*008c*/ 	.byte	0x04, 0x1e
        /*008e*/ 	.short	(.L_61 - .L_60)
.L_60:
        /*0090*/ 	.word	0x00000000


	//----- nvinfo : EIATTR_CBANK_PARAM_SIZE
	.align		4
.L_61:
        /*0094*/ 	.byte	0x03, 0x19
        /*0096*/ 	.short	0x0028


	//----- nvinfo : EIATTR_PARAM_CBANK
	.align		4
        /*0098*/ 	.byte	0x04, 0x0a
        /*009a*/ 	.short	(.L_63 - .L_62)
	.align		4
.L_62:
        /*009c*/ 	.word	index@(.nv.constant0._Z15kernel_exchangeiPiS_S_ii)
        /*00a0*/ 	.short	0x0380
        /*00a2*/ 	.short	0x0028


	//----- nvinfo : EIATTR_SW_WAR
	.align		4
.L_63:
        /*00a4*/ 	.byte	0x04, 0x36
        /*00a6*/ 	.short	(.L_65 - .L_64)
.L_64:
        /*00a8*/ 	.word	0x00000008
.L_65:


//--------------------- .nv.info._Z10kernel_dfsiPiS_S_ii --------------------------
	.section	.nv.info._Z10kernel_dfsiPiS_S_ii,"",@"SHT_CUDA_INFO"
	.sectionflags	@""
	.align	4


	//----- nvinfo : EIATTR_CUDA_API_VERSION
	.align		4
        /*0000*/ 	.byte	0x04, 0x37
        /*0002*/ 	.short	(.L_67 - .L_66)
.L_66:
        /*0004*/ 	.word	0x00000082


	//----- nvinfo : EIATTR_KPARAM_INFO
	.align		4
.L_67:
        /*0008*/ 	.byte	0x04, 0x17
        /*000a*/ 	.short	(.L_69 - .L_68)
.L_68:
        /*000c*/ 	.word	0x00000000
        /*0010*/ 	.short	0x0005
        /*0012*/ 	.short	0x0024
        /*0014*/ 	.byte	0x00, 0xf0, 0x11, 0x00


	//----- nvinfo : EIATTR_KPARAM_INFO
	.align		4
.L_69:
        /*0018*/ 	.byte	0x04, 0x17
        /*001a*/ 	.short	(.L_71 - .L_70)
.L_70:
        /*001c*/ 	.word	0x00000000
        /*0020*/ 	.short	0x0004
        /*0022*/ 	.short	0x0020
        /*0024*/ 	.byte	0x00, 0xf0, 0x11, 0x00


	//----- nvinfo : EIATTR_KPARAM_INFO
	.align		4
.L_71:
        /*0028*/ 	.byte	0x04, 0x17
        /*002a*/ 	.short	(.L_73 - .L_72)
.L_72:
        /*002c*/ 	.word	0x00000000
        /*0030*/ 	.short	0x0003
        /*0032*/ 	.short	0x0018
        /*0034*/ 	.byte	0x00, 0xf5, 0x21, 0x00


	//----- nvinfo : EIATTR_KPARAM_INFO
	.align		4
.L_73:
        /*0038*/ 	.byte	0x04, 0x17
        /*003a*/ 	.short	(.L_75 - .L_74)
.L_74:
        /*003c*/ 	.word	0x00000000
        /*0040*/ 	.short	0x0002
        /*0042*/ 	.short	0x0010
        /*0044*/ 	.byte	0x00, 0xf5, 0x21, 0x00


	//----- nvinfo : EIATTR_KPARAM_INFO
	.align		4
.L_75:
        /*0048*/ 	.byte	0x04, 0x17
        /*004a*/ 	.short	(.L_77 - .L_76)
.L_76:
        /*004c*/ 	.word	0x00000000
        /*0050*/ 	.short	0x0001
        /*0052*/ 	.short	0x0008
        /*0054*/ 	.byte	0x00, 0xf5, 0x21, 0x00


	//----- nvinfo : EIATTR_KPARAM_INFO
	.align		4
.L_77:
        /*0058*/ 	.byte	0x04, 0x17
        /*005a*/ 	.short	(.L_79 - .L_78)
.L_78:
        /*005c*/ 	.word	0x00000000
        /*0060*/ 	.short	0x0000
        /*0062*/ 	.short	0x0000
        /*0064*/ 	.byte	0x00, 0xf0, 0x11, 0x00


	//----- nvinfo : EIATTR_SPARSE_MMA_MASK
	.align		4
.L_79:
        /*0068*/ 	.byte	0x03, 0x50
        /*006a*/ 	.short	0x0000


	//----- nvinfo : EIATTR_MAXREG_COUNT
	.align		4
        /*006c*/ 	.byte	0x03, 0x1b
        /*006e*/ 	.short	0x00ff


	//----- nvinfo : EIATTR_MERCURY_ISA_VERSION
	.align		4
        /*0070*/ 	.byte	0x03, 0x5f
        /*0072*/ 	.short	0x0101


	//----- nvinfo : EIATTR_VRC_CTA_INIT_COUNT
	.align		4
        /*0074*/ 	.byte	0x02, 0x4a
	.zero		1
	.zero		1


	//----- nvinfo : EIATTR_EXIT_INSTR_OFFSETS
	.align		4
        /*0078*/ 	.byte	0x04, 0x1c
        /*007a*/ 	.short	(.L_81 - .L_80)


	//   ....[0]....
.L_80:
        /*007c*/ 	.word	0x00000010


	//----- nvinfo : EIATTR_CBANK_PARAM_SIZE
	.align		4
.L_81:
        /*0080*/ 	.byte	0x03, 0x19
        /*0082*/ 	.short	0x0028


	//----- nvinfo : EIATTR_PARAM_CBANK
	.align		4
        /*0084*/ 	.byte	0x04, 0x0a
        /*0086*/ 	.short	(.L_83 - .L_82)
	.align		4
.L_82:
        /*0088*/ 	.word	index@(.nv.constant0._Z10kernel_dfsiPiS_S_ii)
        /*008c*/ 	.short	0x0380
        /*008e*/ 	.short	0x0028


	//----- nvinfo : EIATTR_SW_WAR
	.align		4
.L_83:
        /*0090*/ 	.byte	0x04, 0x36
        /*0092*/ 	.short	(.L_85 - .L_84)
.L_84:
        /*0094*/ 	.word	0x00000008
.L_85:


//--------------------- .nv.info._Z11kernel_thinPfPiS_iii --------------------------
	.section	.nv.info._Z11kernel_thinPfPiS_iii,"",@"SHT_CUDA_INFO"
	.sectionflags	@""
	.align	4


	//----- nvinfo : EIATTR_CUDA_API_VERSION
	.align		4
        /*0000*/ 	.byte	0x04, 0x37
        /*0002*/ 	.short	(.L_87 - .L_86)
.L_86:
        /*0004*/ 	.word	0x00000082


	//----- nvinfo : EIATTR_KPARAM_INFO
	.align		4
.L_87:
        /*0008*/ 	.byte	0x04, 0x17
        /*000a*/ 	.short	(.L_89 - .L_88)
.L_88:
        /*000c*/ 	.word	0x00000000
        /*0010*/ 	.short	0x0005
        /*0012*/ 	.short	0x0020
        /*0014*/ 	.byte	0x00, 0xf0, 0x11, 0x00


	//----- nvinfo : EIATTR_KPARAM_INFO
	.align		4
.L_89:
        /*0018*/ 	.byte	0x04, 0x17
        /*001a*/ 	.short	(.L_91 - .L_90)
.L_90:
        /*001c*/ 	.word	0x00000000
        /*0020*/ 	.short	0x0004
        /*0022*/ 	.short	0x001c
        /*0024*/ 	.byte	0x00, 0xf0, 0x11, 0x00


	//----- nvinfo : EIATTR_KPARAM_INFO
	.align		4
.L_91:
        /*0028*/ 	.byte	0x04, 0x17
        /*002a*/ 	.short	(.L_93 - .L_92)
.L_92:
        /*002c*/ 	.word	0x00000000
        /*0030*/ 	.short	0x0003
        /*0032*/ 	.short	0x0018
        /*0034*/ 	.byte	0x00, 0xf0, 0x11, 0x00


	//----- nvinfo : EIATTR_KPARAM_INFO
	.align		4
.L_93:
        /*0038*/ 	.byte	0x04, 0x17
        /*003a*/ 	.short	(.L_95 - .L_94)
.L_94:
        /*003c*/ 	.word	0x00000000
        /*0040*/ 	.short	0x0002
        /*0042*/ 	.short	0x0010
        /*0044*/ 	.byte	0x00, 0xf5, 0x21, 0x00


	//----- nvinfo : EIATTR_KPARAM_INFO
	.align		4
.L_95:
        /*0048*/ 	.byte	0x04, 0x17
        /*004a*/ 	.short	(.L_97 - .L_96)
.L_96:
        /*004c*/ 	.word	0x00000000
        /*0050*/ 	.short	0x0001
        /*0052*/ 	.short	0x0008
        /*0054*/ 	.byte	0x00, 0xf5, 0x21, 0x00


	//----- nvinfo : EIATTR_KPARAM_INFO
	.align		4
.L_97:
        /*0058*/ 	.byte	0x04, 0x17
        /*005a*/ 	.short	(.L_99 - .L_98)
.L_98:
        /*005c*/ 	.word	0x00000000
        /*0060*/ 	.short	0x0000
        /*0062*/ 	.short	0x0000
        /*0064*/ 	.byte	0x00, 0xf5, 0x21, 0x00


	//----- nvinfo : EIATTR_SPARSE_MMA_MASK
	.align		4
.L_99:
        /*0068*/ 	.byte	0x03, 0x50
        /*006a*/ 	.short	0x0000


	//----- nvinfo : EIATTR_MAXREG_COUNT
	.align		4
        /*006c*/ 	.byte	0x03, 0x1b
        /*006e*/ 	.short	0x00ff


	//----- nvinfo : EIATTR_MERCURY_ISA_VERSION
	.align		4
        /*0070*/ 	.byte	0x03, 0x5f
        /*0072*/ 	.short	0x0101


	//----- nvinfo : EIATTR_VRC_CTA_INIT_COUNT
	.align		4
        /*0074*/ 	.byte	0x02, 0x4a
	.zero		1
	.zero		1


	//----- nvinfo : EIATTR_EXIT_INSTR_OFFSETS
	.align		4
        /*0078*/ 	.byte	0x04, 0x1c
        /*007a*/ 	.short	(.L_101 - .L_100)


	//   ....[0]....
.L_100:
        /*007c*/ 	.word	0x00000070


	//   ....[1]....
        /*0080*/ 	.word	0x00000910


	//   ....[2]....
        /*0084*/ 	.word	0x00000950


	//----- nvinfo : EIATTR_CRS_STACK_SIZE
	.align		4
.L_101:
        /*0088*/ 	.byte	0x04, 0x1e
        /*008a*/ 	.short	(.L_103 - .L_102)
.L_102:
        /*008c*/ 	.word	0x00000000


	//----- nvinfo : EIATTR_CBANK_PARAM_SIZE
	.align		4
.L_103:
        /*0090*/ 	.byte	0x03, 0x19
        /*0092*/ 	.short	0x0024


	//----- nvinfo : EIATTR_PARAM_CBANK
	.align		4
        /*0094*/ 	.byte	0x04, 0x0a
        /*0096*/ 	.short	(.L_105 - .L_104)
	.align		4
.L_104:
        /*0098*/ 	.word	index@(.nv.constant0._Z11kernel_thinPfPiS_iii)
        /*009c*/ 	.short	0x0380
        /*009e*/ 	.short	0x0024


	//----- nvinfo : EIATTR_SW_WAR
	.align		4
.L_105:
        /*00a0*/ 	.byte	0x04, 0x36
        /*00a2*/ 	.short	(.L_107 - .L_106)
.L_106:
        /*00a4*/ 	.word	0x00000008
.L_107:


//--------------------- .nv.info._Z22kernel_doubleThresholdPfPiS0_iiffi --------------------------
	.section	.nv.info._Z22kernel_doubleThresholdPfPiS0_iiffi,"",@"SHT_CUDA_INFO"
	.sectionflags	@""
	.align	4


	//----- nvinfo : EIATTR_CUDA_API_VERSION
	.align		4
        /*0000*/ 	.byte	0x04, 0x37
        /*0002*/ 	.short	(.L_109 - .L_108)
.L_108:
        /*0004*/ 	.word	0x00000082


	//----- nvinfo : EIATTR_KPARAM_INFO
	.align		4
.L_109:
        /*0008*/ 	.byte	0x04, 0x17
        /*000a*/ 	.short	(.L_111 - .L_110)
.L_110:
        /*000c*/ 	.word	0x00000000
        /*0010*/ 	.short	0x0007
        /*0012*/ 	.short	0x0028
        /*0014*/ 	.byte	0x00, 0xf0, 0x11, 0x00


	//----- nvinfo : EIATTR_KPARAM_INFO
	.align		4
.L_111:
        /*0018*/ 	.byte	0x04, 0x17
        /*001a*/ 	.short	(.L_113 - .L_112)
.L_112:
        /*001c*/ 	.word	0x00000000
        /*0020*/ 	.short	0x0006
        /*0022*/ 	.short	0x0024
        /*0024*/ 	.byte	0x00, 0xf0, 0x11, 0x00


	//----- nvinfo : EIATTR_KPARAM_INFO
	.align		4
.L_113:
        /*0028*/ 	.byte	0x04, 0x17
        /*002a*/ 	.short	(.L_115 - .L_114)
.L_114:
        /*002c*/ 	.word	0x00000000
        /*0030*/ 	.short	0x0005
        /*0032*/ 	.short	0x0020
        /*0034*/ 	.byte	0x00, 0xf0, 0x11, 0x00


	//----- nvinfo : EIATTR_KPARAM_INFO
	.align		4
.L_115:
        /*0038*/ 	.byte	0x04, 0x17
        /*003a*/ 	.short	(.L_117 - .L_116)
.L_116:
        /*003c*/ 	.word	0x00000000
        /*0040*/ 	.short	0x0004
        /*0042*/ 	.short	0x001c
        /*0044*/ 	.byte	0x00, 0xf0, 0x11, 0x00


	//----- nvinfo : EIATTR_KPARAM_INFO
	.align		4
.L_117:
        /*0048*/ 	.byte	0x04, 0x17
        /*004a*/ 	.short	(.L_119 - .L_118)
.L_118:
        /*004c*/ 	.word	0x00000000
        /*0050*/ 	.short	0x0003
        /*0052*/ 	.short	0x0018
        /*0054*/ 	.byte	0x00, 0xf0, 0x11, 0x00


	//----- nvinfo : EIATTR_KPARAM_INFO
	.align		4
.L_119:
        /*0058*/ 	.byte	0x04, 0x17
        /*005a*/ 	.short	(.L_121 - .L_120)
.L_120:
        /*005c*/ 	.word	0x00000000
        /*0060*/ 	.short	0x0002
        /*0062*/ 	.short	0x0010
        /*0064*/ 	.byte	0x00, 0xf5, 0x21, 0x00


	//----- nvinfo : EIATTR_KPARAM_INFO
	.align		4
.L_121:
        /*0068*/ 	.byte	0x04, 0x17
        /*006a*/ 	.short	(.L_123 - .L_122)
.L_122:
        /*006c*/ 	.word	0x00000000
        /*0070*/ 	.short	0x0001
        /*0072*/ 	.short	0x0008
        /*0074*/ 	.byte	0x00, 0xf5, 0x21, 0x00


	//----- nvinfo : EIATTR_KPARAM_INFO
	.align		4
.L_123:
        /*0078*/ 	.byte	0x04, 0x17
        /*007a*/ 	.short	(.L_125 - .L_124)
.L_124:
        /*007c*/ 	.word	0x00000000
        /*0080*/ 	.short	0x0000
        /*0082*/ 	.short	0x0000
        /*0084*/ 	.byte	0x00, 0xf5, 0x21, 0x00


	//----- nvinfo : EIATTR_SPARSE_MMA_MASK
	.align		4
.L_125:
        /*0088*/ 	.byte	0x03, 0x50
        /*008a*/ 	.short	0x0000


	//----- nvinfo : EIATTR_MAXREG_COUNT
	.align		4
        /*008c*/ 	.byte	0x03, 0x1b
        /*008e*/ 	.short	0x00ff


	//----- nvinfo : EIATTR_MERCURY_ISA_VERSION
	.align		4
        /*0090*/ 	.byte	0x03, 0x5f
        /*0092*/ 	.short	0x0101


	//----- nvinfo : EIATTR_VRC_CTA_INIT_COUNT
	.align		4
        /*0094*/ 	.byte	0x02, 0x4a
	.zero		1
	.zero		1


	//----- nvinfo : EIATTR_EXIT_INSTR_OFFSETS
	.align		4
        /*0098*/ 	.byte	0x04, 0x1c
        /*009a*/ 	.short	(.L_127 - .L_126)


	//   ....[0]....
.L_126:
        /*009c*/ 	.word	0x00000070


	//   ....[1]....
        /*00a0*/ 	.word	0x00000150


	//   ....[2]....
        /*00a4*/ 	.word	0x000001a0


	//----- nvinfo : EIATTR_CBANK_PARAM_SIZE
	.align		4
.L_127:
        /*00a8*/ 	.byte	0x03, 0x19
        /*00aa*/ 	.short	0x002c


	//----- nvinfo : EIATTR_PARAM_CBANK
	.align		4
        /*00ac*/ 	.byte	0x04, 0x0a
        /*00ae*/ 	.short	(.L_129 - .L_128)
	.align		4
.L_128:
        /*00b0*/ 	.word	index@(.nv.constant0._Z22kernel_doubleThresholdPfPiS0_iiffi)
        /*00b4*/ 	.short	0x0380
        /*00b6*/ 	.short	0x002c


	//----- nvinfo : EIATTR_SW_WAR
	.align		4
.L_129:
        /*00b8*/ 	.byte	0x04, 0x36
        /*00ba*/ 	.short	(.L_131 - .L_130)
.L_130:
        /*00bc*/ 	.word	0x00000008
.L_131:


//--------------------- .nv.info._Z24kernel_calculateGradientPfS_Piiii --------------------------
	.section	.nv.info._Z24kernel_calculateGradientPfS_Piiii,"",@"SHT_CUDA_INFO"
	.sectionflags	@""
	.align	4


	//----- nvinfo : EIATTR_CUDA_API_VERSION
	.align		4
        /*0000*/ 	.byte	0x04, 0x37
        /*0002*/ 	.short	(.L_133 - .L_132)
.L_132:
        /*0004*/ 	.word	0x00000082


	//----- nvinfo : EIATTR_KPARAM_INFO
	.align		4
.L_133:
        /*0008*/ 	.byte	0x04, 0x17
        /*000a*/ 	.short	(.L_135 - .L_134)
.L_134:
        /*000c*/ 	.word	0x00000000
        /*0010*/ 	.short	0x0005
        /*0012*/ 	.short	0x0020
        /*0014*/ 	.byte	0x00, 0xf0, 0x11, 0x00


	//----- nvinfo : EIATTR_KPARAM_INFO
	.align		4
.L_135:
        /*0018*/ 	.byte	0x04, 0x17
        /*001a*/ 	.short	(.L_137 - .L_136)
.L_136:
        /*001c*/ 	.word	0x00000000
        /*0020*/ 	.short	0x0004
        /*0022*/ 	.short	0x001c
        /*0024*/ 	.byte	0x00, 0xf0, 0x11, 0x00


	//----- nvinfo : EIATTR_KPARAM_INFO
	.align		4
.L_137:
        /*0028*/ 	.byte	0x04, 0x17
        /*002a*/ 	.short	(.L_139 - .L_138)
.L_138:
        /*002c*/ 	.word	0x00000000
        /*0030*/ 	.short	0x0003
        /*0032*/ 	.short	0x0018
        /*0034*/ 	.byte	0x00, 0xf0, 0x11, 0x00


	//----- nvinfo : EIATTR_KPARAM_INFO
	.align		4
.L_139:
        /*0038*/ 	.byte	0x04, 0x17
        /*003a*/ 	.short	(.L_141 - .L_140)
.L_140:
        /*003c*/ 	.word	0x00000000
        /*0040*/ 	.short	0x0002
        /*0042*/ 	.short	0x0010
        /*0044*/ 	.byte	0x00, 0xf5, 0x21, 0x00


	//----- nvinfo : EIATTR_KPARAM_INFO
	.align		4
.L_141:
        /*0048*/ 	.byte	0x04, 0x17
        /*004a*/ 	.short	(.L_143 - .L_142)
.L_142:
        /*004c*/ 	.word	0x00000000
        /*0050*/ 	.short	0x0001
        /*0052*/ 	.short	0x0008
        /*0054*/ 	.byte	0x00, 0xf5, 0x21, 0x00


	//----- nvinfo : EIATTR_KPARAM_INFO
	.align		4
.L_143:
        /*0058*/ 	.byte	0x04, 0x17
        /*005a*/ 	.short	(.L_145 - .L_144)
.L_144:
        /*005c*/ 	.word	0x00000000
        /*0060*/ 	.short	0x0000
        /*0062*/ 	.short	0x0000
        /*0064*/ 	.byte	0x00, 0xf5, 0x21, 0x00


	//----- nvinfo : EIATTR_SPARSE_MMA_MASK
	.align		4
.L_145:
        /*0068*/ 	.byte	0x03, 0x50
        /*006a*/ 	.short	0x0000


	//----- nvinfo : EIATTR_MAXREG_COUNT
	.align		4
        /*006c*/ 	.byte	0x03, 0x1b
        /*006e*/ 	.short	0x00ff


	//----- nvinfo : EIATTR_MERCURY_ISA_VERSION
	.align		4
        /*0070*/ 	.byte	0x03, 0x5f
        /*0072*/ 	.short	0x0101


	//----- nvinfo : EIATTR_VRC_CTA_INIT_COUNT
	.align		4
        /*0074*/ 	.byte	0x02, 0x4a
	.zero		1
	.zero		1


	//----- nvinfo : EIATTR_EXIT_INSTR_OFFSETS
	.align		4
        /*0078*/ 	.byte	0x04, 0x1c
        /*007a*/ 	.short	(.L_147 - .L_146)


	//   ....[0]....
.L_146:
        /*007c*/ 	.word	0x00000070


	//   ....[1]....
        /*0080*/ 	.word	0x000009c0


	//----- nvinfo : EIATTR_CRS_STACK_SIZE
	.align		4
.L_147:
        /*0084*/ 	.byte	0x04, 0x1e
        /*0086*/ 	.short	(.L_149 - .L_148)
.L_148:
        /*0088*/ 	.word	0x00000000


	//----- nvinfo : EIATTR_CBANK_PARAM_SIZE
	.align		4
.L_149:
        /*008c*/ 	.byte	0x03, 0x19
        /*008e*/ 	.short	0x0024


	//----- nvinfo : EIATTR_PARAM_CBANK
	.align		4
        /*0090*/ 	.byte	0x04, 0x0a
        /*0092*/ 	.short	(.L_151 - .L_150)
	.align		4
.L_150:
        /*0094*/ 	.word	index@(.nv.constant0._Z24kernel_calculateGradientPfS_Piiii)
        /*0098*/ 	.short	0x0380
        /*009a*/ 	.short	0x0024


	//----- nvinfo : EIATTR_SW_WAR
	.align		4
.L_151:
        /*009c*/ 	.byte	0x04, 0x36
        /*009e*/ 	.short	(.L_153 - .L_152)
.L_152:
        /*00a0*/ 	.word	0x00000008
.L_153:


//--------------------- .nv.info._Z11kernel_blurPfS_iii --------------------------
	.section	.nv.info._Z11kernel_blurPfS_iii,"",@"SHT_CUDA_INFO"
	.sectionflags	@""
	.align	4


	//----- nvinfo : EIATTR_CUDA_API_VERSION
	.align		4
        /*0000*/ 	.byte	0x04, 0x37
        /*0002*/ 	.short	(.L_155 - .L_154)
.L_154:
        /*0004*/ 	.word	0x00000082


	//----- nvinfo : EIATTR_KPARAM_INFO
	.align		4
.L_155:
        /*0008*/ 	.byte	0x04, 0x17
        /*000a*/ 	.short	(.L_157 - .L_156)
.L_156:
        /*000c*/ 	.word	0x00000000
        /*0010*/ 	.short	0x0004
        /*0012*/ 	.short	0x0018
        /*0014*/ 	.byte	0x00, 0xf0, 0x11, 0x00


	//----- nvinfo : EIATTR_KPARAM_INFO
	.align		4
.L_157:
        /*0018*/ 	.byte	0x04, 0x17
        /*001a*/ 	.short	(.L_159 - .L_158)
.L_158:
        /*001c*/ 	.word	0x00000000
        /*0020*/ 	.short	0x0003
        /*0022*/ 	.short	0x0014
        /*0024*/ 	.byte	0x00, 0xf0, 0x11, 0x00


	//----- nvinfo : EIATTR_KPARAM_INFO
	.align		4
.L_159:
        /*0028*/ 	.byte	0x04, 0x17
        /*002a*/ 	.short	(.L_161 - .L_160)
.L_160:
        /*002c*/ 	.word	0x00000000
        /*0030*/ 	.short	0x0002
        /*0032*/ 	.short	0x0010
        /*0034*/ 	.byte	0x00, 0xf0, 0x11, 0x00


	//----- nvinfo : EIATTR_KPARAM_INFO
	.align		4
.L_161:
        /*0038*/ 	.byte	0x04, 0x17
        /*003a*/ 	.short	(.L_163 - .L_162)
.L_162:
        /*003c*/ 	.word	0x00000000
        /*0040*/ 	.short	0x0001
        /*0042*/ 	.short	0x0008
        /*0044*/ 	.byte	0x00, 0xf5, 0x21, 0x00


	//----- nvinfo : EIATTR_KPARAM_INFO
	.align		4
.L_163:
        /*0048*/ 	.byte	0x04, 0x17
        /*004a*/ 	.short	(.L_165 - .L_164)
.L_164:
        /*004c*/ 	.word	0x00000000
        /*0050*/ 	.short	0x0000
        /*0052*/ 	.short	0x0000
        /*0054*/ 	.byte	0x00, 0xf5, 0x21, 0x00


	//----- nvinfo : EIATTR_SPARSE_MMA_MASK
	.align		4
.L_165:
        /*0058*/ 	.byte	0x03, 0x50
        /*005a*/ 	.short	0x0000


	//----- nvinfo : EIATTR_MAXREG_COUNT
	.align		4
        /*005c*/ 	.byte	0x03, 0x1b
        /*005e*/ 	.short	0x00ff


	//----- nvinfo : EIATTR_MERCURY_ISA_VERSION
	.align		4
        /*0060*/ 	.byte	0x03, 0x5f
        /*0062*/ 	.short	0x0101


	//----- nvinfo : EIATTR_VRC_CTA_INIT_COUNT
	.align		4
        /*0064*/ 	.byte	0x02, 0x4a
	.zero		1
	.zero		1


	//----- nvinfo : EIATTR_EXIT_INSTR_OFFSETS
	.align		4
        /*0068*/ 	.byte	0x04, 0x1c
        /*006a*/ 	.short	(.L_167 - .L_166)


	//   ....[0]....
.L_166:
        /*006c*/ 	.word	0x00000070


	//   ....[1]....
        /*0070*/ 	.word	0x00001ad0


	//----- nvinfo : EIATTR_CRS_STACK_SIZE
	.align		4
.L_167:
        /*0074*/ 	.byte	0x04, 0x1e
        /*0076*/ 	.short	(.L_169 - .L_168)
.L_168:
        /*0078*/ 	.word	0x00000000


	//----- nvinfo : EIATTR_CBANK_PARAM_SIZE
	.align		4
.L_169:
        /*007c*/ 	.byte	0x03, 0x19
        /*007e*/ 	.short	0x001c


	//----- nvinfo : EIATTR_PARAM_CBANK
	.align		4
        /*0080*/ 	.byte	0x04, 0x0a
        /*0082*/ 	.short	(.L_171 - .L_170)
	.align		4
.L_170:
        /*0084*/ 	.word	index@(.nv.constant0._Z11kernel_blurPfS_iii)
        /*0088*/ 	.short	0x0380
        /*008a*/ 	.short	0x001c


	//----- nvinfo : EIATTR_SW_WAR
	.align		4
.L_171:
        /*008c*/ 	.byte	0x04, 0x36
        /*008e*/ 	.short	(.L_173 - .L_172)
.L_172:
        /*0090*/ 	.word	0x00000008
.L_173:


//--------------------- .nv.callgraph             --------------------------
	.section	.nv.callgraph,"",@"SHT_CUDA_CALLGRAPH"
	.align	4
	.sectionentsize	8
	.align		4
        /*0000*/ 	.word	0x00000000
	.align		4
        /*0004*/ 	.word	0xffffffff
	.align		4
        /*0008*/ 	.word	0x00000000
	.align		4
        /*000c*/ 	.word	0xfffffffe
	.align		4
        /*0010*/ 	.word	0x00000000
	.align		4
        /*0014*/ 	.word	0xfffffffd
	.align		4
        /*0018*/ 	.word	0x00000000
	.align		4
        /*001c*/ 	.word	0xfffffffc


//--------------------- .text._Z15kernel_exchangeiPiS_S_ii --------------------------
	.section	.text._Z15kernel_exchangeiPiS_S_ii,"ax",@progbits
	.align	128
        .global         _Z15kernel_exchangeiPiS_S_ii
        .type           _Z15kernel_exchangeiPiS_S_ii,@function
        .size           _Z15kernel_exchangeiPiS_S_ii,(.L_x_84 - _Z15kernel_exchangeiPiS_S_ii)
        .other          _Z15kernel_exchangeiPiS_S_ii,@"STO_CUDA_ENTRY STV_DEFAULT"
_Z15kernel_exchangeiPiS_S_ii:
.text._Z15kernel_exchangeiPiS_S_ii:
[----:B------:R-:W-:Y:S01]  /*0000*/  LDC R1, c[0x0][0x37c] ;  /* 0x0000df00ff017b82 */ /* 0x000fe20000000800 */
[----:B------:R-:W0:Y:S07]  /*0010*/  S2R R0, SR_TID.X ;  /* 0x0000000000007919 */ /* 0x000e2e0000002100 */
[----:B------:R-:W0:Y:S08]  /*0020*/  S2UR UR4, SR_CTAID.X ;  /* 0x00000000000479c3 */ /* 0x000e300000002500 */
[----:B------:R-:W0:Y:S08]  /*0030*/  LDC R3, c[0x0][0x360] ;  /* 0x0000d800ff037b82 */ /* 0x000e300000000800 */
[----:B------:R-:W1:Y:S01]  /*0040*/  LDC R2, c[0x0][0x380] ;  /* 0x0000e000ff027b82 */ /* 0x000e620000000800 */
[----:B0-----:R-:W-:-:S02]  /*0050*/  IMAD R3, R3, UR4, R0 ;  /* 0x0000000403037c24 */ /* 0x001fc4000f8e0200 */
[----:B-1----:R-:W-:-:S05]  /*0060*/  IMAD R0, R2, R2, RZ ;  /* 0x0000000202007224 */ /* 0x002fca00078e02ff */
[----:B------:R-:W-:-:S13]  /*0070*/  ISETP.GE.AND P0, PT, R3, R0, PT ;  /* 0x000000000300720c */ /* 0x000fda0003f06270 */
[----:B------:R-:W-:Y:S05]  /*0080*/  @P0 EXIT ;  /* 0x000000000000094d */ /* 0x000fea0003800000 */
[----:B------:R-:W-:Y:S01]  /*0090*/  IABS R0, R2 ;  /* 0x0000000200007213 */ /* 0x000fe20000000000 */
[----:B------:R-:W0:Y:S01]  /*00a0*/  LDCU UR4, c[0x0][0x3a0] ;  /* 0x00007400ff0477ac */ /* 0x000e220008000800 */
[----:B------:R-:W-:Y:S01]  /*00b0*/  IABS R9, R3 ;  /* 0x0000000300097213 */ /* 0x000fe20000000000 */
[----:B------:R-:W-:Y:S01]  /*00c0*/  BSSY.RECONVERGENT B0, `(.L_x_0) ;  /* 0x000008c000007945 */ /* 0x000fe20003800200 */
[----:B------:R-:W1:Y:S01]  /*00d0*/  I2F.RP R6, R0 ;  /* 0x0000000000067306 */ /* 0x000e620000209400 */
[----:B------:R-:W2:Y:S01]  /*00e0*/  LDCU.64 UR6, c[0x0][0x358] ;  /* 0x00006b00ff0677ac */ /* 0x000ea20008000a00 */
[----:B------:R-:W3:Y:S06]  /*00f0*/  LDCU UR5, c[0x0][0x3a0] ;  /* 0x00007400ff0577ac */ /* 0x000eec0008000800 */
[----:B-1----:R-:W1:Y:S02]  /*0100*/  MUFU.RCP R6, R6 ;  /* 0x0000000600067308 */ /* 0x002e640000001000 */
[----:B-1----:R-:W-:-:S06]  /*0110*/  VIADD R4, R6, 0xffffffe ;  /* 0x0ffffffe06047836 */ /* 0x002fcc0000000000 */
[----:B------:R1:W4:Y:S02]  /*0120*/  F2I.FTZ.U32.TRUNC.NTZ R5, R4 ;  /* 0x0000000400057305 */ /* 0x000324000021f000 */
[----:B-1----:R-:W-:Y:S02]  /*0130*/  IMAD.MOV.U32 R4, RZ, RZ, RZ ;  /* 0x000000ffff047224 */ /* 0x002fe400078e00ff */
[----:B----4-:R-:W-:-:S04]  /*0140*/  IMAD.MOV R7, RZ, RZ, -R5 ;  /* 0x000000ffff077224 */ /* 0x010fc800078e0a05 */
[----:B------:R-:W-:-:S04]  /*0150*/  IMAD R7, R7, R0, RZ ;  /* 0x0000000007077224 */ /* 0x000fc800078e02ff */
[----:B------:R-:W-:Y:S01]  /*0160*/  IMAD.HI.U32 R7, R5, R7, R4 ;  /* 0x0000000705077227 */ /* 0x000fe200078e0004 */
[----:B------:R-:W-:-:S04]  /*0170*/  LOP3.LUT R4, R3, R2, RZ, 0x3c, !PT ;  /* 0x0000000203047212 */ /* 0x000fc800078e3cff */
[----:B------:R-:W-:Y:S01]  /*0180*/  ISETP.GE.AND P2, PT, R4, RZ, PT ;  /* 0x000000ff0400720c */ /* 0x000fe20003f46270 */
[----:B------:R-:W-:-:S04]  /*0190*/  IMAD.HI.U32 R5, R7, R9, RZ ;  /* 0x0000000907057227 */ /* 0x000fc800078e00ff */
[----:B0-----:R-:W-:Y:S01]  /*01a0*/  IMAD.U32 R4, RZ, RZ, UR4 ;  /* 0x00000004ff047e24 */ /* 0x001fe2000f8e00ff */
[----:B------:R-:W-:Y:S01]  /*01b0*/  IADD3 R6, PT, PT, -R5, RZ, RZ ;  /* 0x000000ff05067210 */ /* 0x000fe20007ffe1ff */
[----:B------:R-:W0:Y:S04]  /*01c0*/  LDCU UR4, c[0x0][0x3a0] ;  /* 0x00007400ff0477ac */ /* 0x000e280008000800 */
[----:B------:R-:W-:Y:S01]  /*01d0*/  IMAD R9, R0, R6, R9 ;  /* 0x0000000600097224 */ /* 0x000fe200078e0209 */
[----:B------:R-:W-:-:S04]  /*01e0*/  LOP3.LUT R6, RZ, R2, RZ, 0x33, !PT ;  /* 0x00000002ff067212 */ /* 0x000fc800078e33ff */
[----:B------:R-:W-:-:S13]  /*01f0*/  ISETP.GT.U32.AND P1, PT, R0, R9, PT ;  /* 0x000000090000720c */ /* 0x000fda0003f24070 */
[----:B------:R-:W-:Y:S02]  /*0200*/  @!P1 IMAD.IADD R9, R9, 0x1, -R0 ;  /* 0x0000000109099824 */ /* 0x000fe400078e0a00 */
[----:B------:R-:W-:Y:S01]  /*0210*/  @!P1 VIADD R5, R5, 0x1 ;  /* 0x0000000105059836 */ /* 0x000fe20000000000 */
[----:B------:R-:W-:Y:S02]  /*0220*/  ISETP.NE.AND P1, PT, R2, RZ, PT ;  /* 0x000000ff0200720c */ /* 0x000fe40003f25270 */
[----:B------:R-:W-:-:S13]  /*0230*/  ISETP.GE.U32.AND P0, PT, R9, R0, PT ;  /* 0x000000000900720c */ /* 0x000fda0003f06070 */
[----:B------:R-:W-:-:S05]  /*0240*/  @P0 VIADD R5, R5, 0x1 ;  /* 0x0000000105050836 */ /* 0x000fca0000000000 */
[----:B------:R-:W-:-:S04]  /*0250*/  @!P2 IADD3 R5, PT, PT, -R5, RZ, RZ ;  /* 0x000000ff0505a210 */ /* 0x000fc80007ffe1ff */
[----:B------:R-:W-:-:S05]  /*0260*/  SEL R5, R6, R5, !P1 ;  /* 0x0000000506057207 */ /* 0x000fca0004800000 */
[----:B------:R-:W-:Y:S02]  /*0270*/  IMAD R9, R5, R4, RZ ;  /* 0x0000000405097224 */ /* 0x000fe400078e02ff */
[----:B------:R-:W-:Y:S02]  /*0280*/  IMAD.MOV R11, RZ, RZ, -R5 ;  /* 0x000000ffff0b7224 */ /* 0x000fe400078e0a05 */
[C---:B------:R-:W-:Y:S01]  /*0290*/  IMAD.IADD R13, R9.reuse, 0x1, R4 ;  /* 0x00000001090d7824 */ /* 0x040fe200078e0204 */
[----:B------:R-:W-:Y:S01]  /*02a0*/  IABS R21, R9 ;  /* 0x0000000900157213 */ /* 0x000fe20000000000 */
[----:B------:R-:W-:Y:S01]  /*02b0*/  IMAD R11, R2, R11, R3 ;  /* 0x0000000b020b7224 */ /* 0x000fe200078e0203 */
[-C--:B------:R-:W-:Y:S02]  /*02c0*/  LOP3.LUT R9, R9, R2.reuse, RZ, 0x3c, !PT ;  /* 0x0000000209097212 */ /* 0x080fe400078e3cff */
[----:B------:R-:W-:Y:S01]  /*02d0*/  IABS R23, R13 ;  /* 0x0000000d00177213 */ /* 0x000fe20000000000 */
[----:B------:R-:W-:Y:S01]  /*02e0*/  IMAD.HI.U32 R8, R7, R21, RZ ;  /* 0x0000001507087227 */ /* 0x000fe200078e00ff */
[----:B------:R-:W-:-:S03]  /*02f0*/  LOP3.LUT R13, R13, R2, RZ, 0x3c, !PT ;  /* 0x000000020d0d7212 */ /* 0x000fc600078e3cff */
[----:B------:R-:W-:Y:S01]  /*0300*/  IMAD R11, R11, R4, RZ ;  /* 0x000000040b0b7224 */ /* 0x000fe200078e02ff */
[----:B------:R-:W-:Y:S01]  /*0310*/  IADD3 R12, PT, PT, -R8, RZ, RZ ;  /* 0x000000ff080c7210 */ /* 0x000fe20007ffe1ff */
[----:B------:R-:W-:-:S03]  /*0320*/  IMAD.HI.U32 R5, R7, R23, RZ ;  /* 0x0000001707057227 */ /* 0x000fc600078e00ff */
[----:B------:R-:W-:Y:S01]  /*0330*/  IABS R15, R11 ;  /* 0x0000000b000f7213 */ /* 0x000fe20000000000 */
[C---:B------:R-:W-:Y:S02]  /*0340*/  IMAD R21, R0.reuse, R12, R21 ;  /* 0x0000000c00157224 */ /* 0x040fe400078e0215 */
[----:B------:R-:W-:Y:S02]  /*0350*/  IMAD.MOV R12, RZ, RZ, -R5 ;  /* 0x000000ffff0c7224 */ /* 0x000fe400078e0a05 */
[----:B------:R-:W-:Y:S01]  /*0360*/  IMAD.HI.U32 R3, R7, R15, RZ ;  /* 0x0000000f07037227 */ /* 0x000fe200078e00ff */
[----:B------:R-:W-:-:S03]  /*0370*/  ISETP.GT.U32.AND P3, PT, R0, R21, PT ;  /* 0x000000150000720c */ /* 0x000fc60003f64070 */
[----:B------:R-:W-:Y:S02]  /*0380*/  IMAD.MOV R10, RZ, RZ, -R3 ;  /* 0x000000ffff0a7224 */ /* 0x000fe400078e0a03 */
[C---:B------:R-:W-:Y:S02]  /*0390*/  IMAD R23, R0.reuse, R12, R23 ;  /* 0x0000000c00177224 */ /* 0x040fe400078e0217 */
[C---:B------:R-:W-:Y:S02]  /*03a0*/  IMAD R15, R0.reuse, R10, R15 ;  /* 0x0000000a000f7224 */ /* 0x040fe400078e020f */
[----:B------:R-:W-:Y:S01]  /*03b0*/  IMAD.IADD R17, R11, 0x1, R4 ;  /* 0x000000010b117824 */ /* 0x000fe200078e0204 */
[C---:B------:R-:W-:Y:S02]  /*03c0*/  ISETP.GT.U32.AND P5, PT, R0.reuse, R23, PT ;  /* 0x000000170000720c */ /* 0x040fe40003fa4070 */
[----:B------:R-:W-:Y:S01]  /*03d0*/  ISETP.GT.U32.AND P2, PT, R0, R15, PT ;  /* 0x0000000f0000720c */ /* 0x000fe20003f44070 */
[----:B------:R-:W-:Y:S01]  /*03e0*/  @!P3 IMAD.IADD R21, R21, 0x1, -R0 ;  /* 0x000000011515b824 */ /* 0x000fe200078e0a00 */
[----:B------:R-:W-:Y:S01]  /*03f0*/  IABS R19, R17 ;  /* 0x0000001100137213 */ /* 0x000fe20000000000 */
[----:B------:R-:W-:Y:S01]  /*0400*/  @!P3 VIADD R8, R8, 0x1 ;  /* 0x000000010808b836 */ /* 0x000fe20000000000 */
[----:B------:R-:W-:-:S02]  /*0410*/  ISETP.GE.AND P3, PT, R9, RZ, PT ;  /* 0x000000ff0900720c */ /* 0x000fc40003f66270 */
[----:B------:R-:W-:Y:S01]  /*0420*/  ISETP.GE.U32.AND P4, PT, R21, R0, PT ;  /* 0x000000001500720c */ /* 0x000fe20003f86070 */
[----:B------:R-:W-:Y:S01]  /*0430*/  IMAD.HI.U32 R7, R7, R19, RZ ;  /* 0x0000001307077227 */ /* 0x000fe200078e00ff */
[-C--:B------:R-:W-:Y:S02]  /*0440*/  LOP3.LUT R11, R11, R2.reuse, RZ, 0x3c, !PT ;  /* 0x000000020b0b7212 */ /* 0x080fe400078e3cff */
[----:B------:R-:W-:Y:S01]  /*0450*/  LOP3.LUT R2, R17, R2, RZ, 0x3c, !PT ;  /* 0x0000000211027212 */ /* 0x000fe200078e3cff */
[--C-:B------:R-:W-:Y:S01]  /*0460*/  @!P5 IMAD.IADD R23, R23, 0x1, -R0.reuse ;  /* 0x000000011717d824 */ /* 0x100fe200078e0a00 */
[----:B------:R-:W-:Y:S01]  /*0470*/  IADD3 R10, PT, PT, -R7, RZ, RZ ;  /* 0x000000ff070a7210 */ /* 0x000fe20007ffe1ff */
[----:B------:R-:W-:Y:S01]  /*0480*/  @!P2 IMAD.IADD R15, R15, 0x1, -R0 ;  /* 0x000000010f0fa824 */ /* 0x000fe200078e0a00 */
[----:B------:R-:W-:Y:S01]  /*0490*/  @!P2 IADD3 R3, PT, PT, R3, 0x1, RZ ;  /* 0x000000010303a810 */ /* 0x000fe20007ffe0ff */
[----:B------:R-:W-:Y:S01]  /*04a0*/  @!P5 VIADD R5, R5, 0x1 ;  /* 0x000000010505d836 */ /* 0x000fe20000000000 */
[----:B------:R-:W-:Y:S01]  /*04b0*/  ISETP.GE.U32.AND P2, PT, R23, R0, PT ;  /* 0x000000001700720c */ /* 0x000fe20003f46070 */
[----:B------:R-:W-:Y:S01]  /*04c0*/  IMAD R19, R0, R10, R19 ;  /* 0x0000000a00137224 */ /* 0x000fe200078e0213 */
[----:B------:R-:W-:Y:S01]  /*04d0*/  ISETP.GE.U32.AND P6, PT, R15, R0, PT ;  /* 0x000000000f00720c */ /* 0x000fe20003fc6070 */
[----:B------:R-:W-:Y:S01]  /*04e0*/  @P4 VIADD R8, R8, 0x1 ;  /* 0x0000000108084836 */ /* 0x000fe20000000000 */
[----:B------:R-:W-:-:S02]  /*04f0*/  ISETP.GE.AND P4, PT, R13, RZ, PT ;  /* 0x000000ff0d00720c */ /* 0x000fc40003f86270 */
[----:B------:R-:W-:Y:S01]  /*0500*/  ISETP.GT.U32.AND P0, PT, R0, R19, PT ;  /* 0x000000130000720c */ /* 0x000fe20003f04070 */
[----:B------:R-:W-:Y:S01]  /*0510*/  @!P3 IMAD.MOV R8, RZ, RZ, -R8 ;  /* 0x000000ffff08b224 */ /* 0x000fe200078e0a08 */
[----:B------:R-:W-:-:S05]  /*0520*/  ISETP.GE.AND P5, PT, R11, RZ, PT ;  /* 0x000000ff0b00720c */ /* 0x000fca0003fa6270 */
[----:B------:R-:W-:Y:S01]  /*0530*/  @P2 VIADD R5, R5, 0x1 ;  /* 0x0000000105052836 */ /* 0x000fe20000000000 */
[----:B------:R-:W-:Y:S01]  /*0540*/  ISETP.GE.AND P2, PT, R2, RZ, PT ;  /* 0x000000ff0200720c */ /* 0x000fe20003f46270 */
[----:B------:R-:W-:-:S03]  /*0550*/  @P6 VIADD R3, R3, 0x1 ;  /* 0x0000000103036836 */ /* 0x000fc60000000000 */
[----:B------:R-:W-:Y:S02]  /*0560*/  MOV R9, R5 ;  /* 0x0000000500097202 */ /* 0x000fe40000000f00 */
[----:B------:R-:W-:Y:S01]  /*0570*/  @!P0 IADD3 R19, PT, PT, R19, -R0, RZ ;  /* 0x8000000013138210 */ /* 0x000fe20007ffe0ff */
[----:B------:R-:W-:Y:S01]  /*0580*/  @!P5 IMAD.MOV R3, RZ, RZ, -R3 ;  /* 0x000000ffff03d224 */ /* 0x000fe200078e0a03 */
[C---:B------:R-:W-:Y:S01]  /*0590*/  SEL R5, R6.reuse, R8, !P1 ;  /* 0x0000000806057207 */ /* 0x040fe20004800000 */
[----:B------:R-:W-:Y:S01]  /*05a0*/  @!P4 IMAD.MOV R9, RZ, RZ, -R9 ;  /* 0x000000ffff09c224 */ /* 0x000fe200078e0a09 */
[----:B------:R-:W-:Y:S02]  /*05b0*/  ISETP.GE.U32.AND P6, PT, R19, R0, PT ;  /* 0x000000001300720c */ /* 0x000fe40003fc6070 */
[----:B------:R-:W-:Y:S02]  /*05c0*/  @!P0 IADD3 R7, PT, PT, R7, 0x1, RZ ;  /* 0x0000000107078810 */ /* 0x000fe40007ffe0ff */
[----:B------:R-:W-:-:S02]  /*05d0*/  SEL R2, R6, R9, !P1 ;  /* 0x0000000906027207 */ /* 0x000fc40004800000 */
[----:B------:R-:W-:Y:S02]  /*05e0*/  SEL R3, R6, R3, !P1 ;  /* 0x0000000306037207 */ /* 0x000fe40004800000 */
[----:B------:R-:W-:-:S04]  /*05f0*/  ISETP.GE.AND P0, PT, R5, R2, PT ;  /* 0x000000020500720c */ /* 0x000fc80003f06270 */
[----:B------:R-:W-:Y:S01]  /*0600*/  ISETP.LT.OR P0, PT, R3, 0x1, P0 ;  /* 0x000000010300780c */ /* 0x000fe20000701670 */
[----:B------:R-:W-:-:S05]  /*0610*/  @P6 VIADD R7, R7, 0x1 ;  /* 0x0000000107076836 */ /* 0x000fca0000000000 */
[----:B------:R-:W-:-:S04]  /*0620*/  @!P2 IADD3 R7, PT, PT, -R7, RZ, RZ ;  /* 0x000000ff0707a210 */ /* 0x000fc80007ffe1ff */
[----:B------:R-:W-:-:S03]  /*0630*/  SEL R0, R6, R7, !P1 ;  /* 0x0000000706007207 */ /* 0x000fc60004800000 */
[----:B0-23--:R-:W-:Y:S05]  /*0640*/  @P0 BRA `(.L_x_1) ;  /* 0x0000000000cc0947 */ /* 0x00dfea0003800000 */
[----:B------:R-:W-:Y:S01]  /*0650*/  IMAD.IADD R6, R2, 0x1, -R5 ;  /* 0x0000000102067824 */ /* 0x000fe200078e0a05 */
[----:B------:R-:W-:Y:S01]  /*0660*/  BSSY.RECONVERGENT B1, `(.L_x_2) ;  /* 0x0000014000017945 */ /* 0x000fe20003800200 */
[----:B------:R-:W-:Y:S01]  /*0670*/  IMAD.IADD R7, R5, 0x1, -R2 ;  /* 0x0000000105077824 */ /* 0x000fe200078e0a02 */
[----:B------:R-:W-:Y:S02]  /*0680*/  MOV R11, R5 ;  /* 0x00000005000b7202 */ /* 0x000fe40000000f00 */
[----:B------:R-:W-:Y:S02]  /*0690*/  LOP3.LUT P0, R10, R6, 0x3, RZ, 0xc0, !PT ;  /* 0x00000003060a7812 */ /* 0x000fe4000780c0ff */
[----:B------:R-:W-:-:S11]  /*06a0*/  ISETP.GT.U32.AND P1, PT, R7, -0x4, PT ;  /* 0xfffffffc0700780c */ /* 0x000fd60003f24070 */
[----:B------:R-:W-:Y:S05]  /*06b0*/  @!P0 BRA `(.L_x_3) ;  /* 0x0000000000388947 */ /* 0x000fea0003800000 */
[----:B------:R-:W0:Y:S01]  /*06c0*/  LDC.64 R6, c[0x0][0x388] ;  /* 0x0000e200ff067b82 */ /* 0x000e220000000a00 */
[C-C-:B------:R-:W-:Y:S02]  /*06d0*/  IMAD.IADD R11, R5.reuse, 0x1, R10.reuse ;  /* 0x00000001050b7824 */ /* 0x140fe400078e020a */
[----:B------:R-:W-:Y:S02]  /*06e0*/  IMAD R13, R5, R4, R3 ;  /* 0x00000004050d7224 */ /* 0x000fe400078e0203 */
[----:B------:R-:W-:-:S07]  /*06f0*/  IMAD.MOV R10, RZ, RZ, -R10 ;  /* 0x000000ffff0a7224 */ /* 0x000fce00078e0a0a */
.L_x_4:
[----:B0-----:R-:W-:-:S05]  /*0700*/  IMAD.WIDE R8, R13, 0x4, R6 ;  /* 0x000000040d087825 */ /* 0x001fca00078e0206 */
[----:B------:R-:W2:Y:S01]  /*0710*/  LDG.E R4, desc[UR6][R8.64] ;  /* 0x0000000608047981 */ /* 0x000ea2000c1e1900 */
[----:B------:R-:W-:Y:S01]  /*0720*/  VIADD R10, R10, 0x1 ;  /* 0x000000010a0a7836 */ /* 0x000fe20000000000 */
[----:B--2---:R-:W-:Y:S01]  /*0730*/  ISETP.NE.AND P0, PT, R4, 0x1, PT ;  /* 0x000000010400780c */ /* 0x004fe20003f05270 */
[----:B------:R-:W-:-:S05]  /*0740*/  IMAD.U32 R4, RZ, RZ, UR4 ;  /* 0x00000004ff047e24 */ /* 0x000fca000f8e00ff */
[----:B------:R-:W-:-:S07]  /*0750*/  IADD3 R13, PT, PT, R13, R4, RZ ;  /* 0x000000040d0d7210 */ /* 0x000fce0007ffe0ff */
[----:B------:R-:W-:-:S05]  /*0760*/  @!P0 MOV R15, 0x1 ;  /* 0x00000001000f8802 */ /* 0x000fca0000000f00 */
[----:B------:R1:W-:Y:S01]  /*0770*/  @!P0 STG.E desc[UR6][R8.64+-0x4], R15 ;  /* 0xfffffc0f08008986 */ /* 0x0003e2000c101906 */
[----:B------:R-:W-:-:S13]  /*0780*/  ISETP.NE.AND P0, PT, R10, RZ, PT ;  /* 0x000000ff0a00720c */ /* 0x000fda0003f05270 */
[----:B-1----:R-:W-:Y:S05]  /*0790*/  @P0 BRA `(.L_x_4) ;  /* 0xfffffffc00d80947 */ /* 0x002fea000383ffff */
.L_x_3:
[----:B------:R-:W-:Y:S05]  /*07a0*/  BSYNC.RECONVERGENT B1 ;  /* 0x0000000000017941 */ /* 0x000fea0003800200 */
.L_x_2:
[----:B------:R-:W-:Y:S05]  /*07b0*/  @P1 BRA `(.L_x_1) ;  /* 0x0000000000701947 */ /* 0x000fea0003800000 */
[----:B------:R-:W0:Y:S01]  /*07c0*/  LDC.64 R6, c[0x0][0x388] ;  /* 0x0000e200ff067b82 */ /* 0x000e220000000a00 */
[C---:B------:R-:W-:Y:S02]  /*07d0*/  IMAD R17, R11.reuse, R4, R3 ;  /* 0x000000040b117224 */ /* 0x040fe400078e0203 */
[----:B------:R-:W-:-:S07]  /*07e0*/  IMAD.IADD R16, R11, 0x1, -R2 ;  /* 0x000000010b107824 */ /* 0x000fce00078e0a02 */
.L_x_5:
[----:B0-----:R-:W-:-:S05]  /*07f0*/  IMAD.WIDE R8, R17, 0x4, R6 ;  /* 0x0000000411087825 */ /* 0x001fca00078e0206 */
[----:B------:R-:W2:Y:S02]  /*0800*/  LDG.E R4, desc[UR6][R8.64] ;  /* 0x0000000608047981 */ /* 0x000ea4000c1e1900 */
[----:B--2---:R-:W-:Y:S01]  /*0810*/  ISETP.NE.AND P0, PT, R4, 0x1, PT ;  /* 0x000000010400780c */ /* 0x004fe20003f05270 */
[----:B------:R-:W-:-:S04]  /*0820*/  IMAD.U32 R4, RZ, RZ, UR5 ;  /* 0x00000005ff047e24 */ /* 0x000fc8000f8e00ff */
[----:B------:R-:W-:-:S08]  /*0830*/  IMAD.WIDE R10, R4, 0x4, R8 ;  /* 0x00000004040a7825 */ /* 0x000fd000078e0208 */
[----:B------:R-:W-:-:S05]  /*0840*/  @!P0 MOV R19, 0x1 ;  /* 0x0000000100138802 */ /* 0x000fca0000000f00 */
[----:B------:R0:W-:Y:S04]  /*0850*/  @!P0 STG.E desc[UR6][R8.64+-0x4], R19 ;  /* 0xfffffc1308008986 */ /* 0x0001e8000c101906 */
[----:B------:R-:W2:Y:S02]  /*0860*/  LDG.E R12, desc[UR6][R10.64] ;  /* 0x000000060a0c7981 */ /* 0x000ea4000c1e1900 */
[----:B--2---:R-:W-:Y:S01]  /*0870*/  ISETP.NE.AND P0, PT, R12, 0x1, PT ;  /* 0x000000010c00780c */ /* 0x004fe20003f05270 */
[----:B------:R-:W-:-:S12]  /*0880*/  IMAD.WIDE R12, R4, 0x4, R10 ;  /* 0x00000004040c7825 */ /* 0x000fd800078e020a */
[----:B------:R-:W-:-:S05]  /*0890*/  @!P0 IMAD.MOV.U32 R21, RZ, RZ, 0x1 ;  /* 0x00000001ff158424 */ /* 0x000fca00078e00ff */
[----:B------:R1:W-:Y:S04]  /*08a0*/  @!P0 STG.E desc[UR6][R10.64+-0x4], R21 ;  /* 0xfffffc150a008986 */ /* 0x0003e8000c101906 */
[----:B------:R-:W2:Y:S02]  /*08b0*/  LDG.E R14, desc[UR6][R12.64] ;  /* 0x000000060c0e7981 */ /* 0x000ea4000c1e1900 */
[----:B--2---:R-:W-:Y:S01]  /*08c0*/  ISETP.NE.AND P0, PT, R14, 0x1, PT ;  /* 0x000000010e00780c */ /* 0x004fe20003f05270 */
[----:B------:R-:W-:-:S12]  /*08d0*/  IMAD.WIDE R14, R4, 0x4, R12 ;  /* 0x00000004040e7825 */ /* 0x000fd800078e020c */
[----:B------:R-:W-:-:S05]  /*08e0*/  @!P0 IMAD.MOV.U32 R23, RZ, RZ, 0x1 ;  /* 0x00000001ff178424 */ /* 0x000fca00078e00ff */
[----:B------:R1:W-:Y:S04]  /*08f0*/  @!P0 STG.E desc[UR6][R12.64+-0x4], R23 ;  /* 0xfffffc170c008986 */ /* 0x0003e8000c101906 */
[----:B0-----:R-:W2:Y:S01]  /*0900*/  LDG.E R8, desc[UR6][R14.64] ;  /* 0x000000060e087981 */ /* 0x001ea2000c1e1900 */
[----:B------:R-:W-:Y:S02]  /*0910*/  VIADD R16, R16, 0x4 ;  /* 0x0000000410107836 */ /* 0x000fe40000000000 */
[----:B------:R-:W-:Y:S01]  /*0920*/  IMAD R17, R4, 0x4, R17 ;  /* 0x0000000404117824 */ /* 0x000fe200078e0211 */
[----:B--2---:R-:W-:-:S13]  /*0930*/  ISETP.NE.AND P0, PT, R8, 0x1, PT ;  /* 0x000000010800780c */ /* 0x004fda0003f05270 */
[----:B------:R-:W-:-:S05]  /*0940*/  @!P0 MOV R9, 0x1 ;  /* 0x0000000100098802 */ /* 0x000fca0000000f00 */
[----:B------:R1:W-:Y:S01]  /*0950*/  @!P0 STG.E desc[UR6][R14.64+-0x4], R9 ;  /* 0xfffffc090e008986 */ /* 0x0003e2000c101906 */
[----:B------:R-:W-:-:S13]  /*0960*/  ISETP.NE.AND P0, PT, R16, RZ, PT ;  /* 0x000000ff1000720c */ /* 0x000fda0003f05270 */
[----:B-1----:R-:W-:Y:S05]  /*0970*/  @P0 BRA `(.L_x_5) ;  /* 0xfffffffc009c0947 */ /* 0x002fea000383ffff */
.L_x_1:
[----:B------:R-:W-:Y:S05]  /*0980*/  BSYNC.RECONVERGENT B0 ;  /* 0x0000000000007941 */ /* 0x000fea0003800200 */
.L_x_0:
[----:B------:R-:W-:Y:S01]  /*0990*/  ISETP.GE.AND P0, PT, R5, R2, PT ;  /* 0x000000020500720c */ /* 0x000fe20003f06270 */
[----:B------:R-:W0:Y:S01]  /*09a0*/  LDCU UR5, c[0x0][0x3a0] ;  /* 0x00007400ff0577ac */ /* 0x000e220008000800 */
[----:B------:R-:W-:Y:S02]  /*09b0*/  BSSY.RECONVERGENT B0, `(.L_x_6) ;  /* 0x0000037000007945 */ /* 0x000fe40003800200 */
[----:B------:R-:W-:Y:S01]  /*09c0*/  ISETP.GE.OR P0, PT, R0, R4, P0 ;  /* 0x000000040000720c */ /* 0x000fe20000706670 */
[----:B------:R-:W1:-:S12]  /*09d0*/  LDCU UR4, c[0x0][0x3a0] ;  /* 0x00007400ff0477ac */ /* 0x000e580008000800 */
[----:B------:R-:W-:Y:S05]  /*09e0*/  @P0 BRA `(.L_x_7) ;  /* 0x0000000000cc0947 */ /* 0x000fea0003800000 */
[C---:B------:R-:W-:Y:S01]  /*09f0*/  IADD3 R6, PT, PT, -R5.reuse, R2, RZ ;  /* 0x0000000205067210 */ /* 0x040fe20007ffe1ff */
[----:B------:R-:W-:Y:S01]  /*0a00*/  IMAD.IADD R7, R5, 0x1, -R2 ;  /* 0x0000000105077824 */ /* 0x000fe200078e0a02 */
[----:B------:R-:W-:Y:S01]  /*0a10*/  BSSY.RECONVERGENT B1, `(.L_x_8) ;  /* 0x0000013000017945 */ /* 0x000fe20003800200 */
[----:B------:R-:W-:Y:S01]  /*0a20*/  IMAD.MOV.U32 R11, RZ, RZ, R5 ;  /* 0x000000ffff0b7224 */ /* 0x000fe200078e0005 */
[----:B------:R-:W-:Y:S02]  /*0a30*/  LOP3.LUT P0, R6, R6, 0x3, RZ, 0xc0, !PT ;  /* 0x0000000306067812 */ /* 0x000fe4000780c0ff */
[----:B------:R-:W-:-:S11]  /*0a40*/  ISETP.GT.U32.AND P1, PT, R7, -0x4, PT ;  /* 0xfffffffc0700780c */ /* 0x000fd60003f24070 */
[----:B------:R-:W-:Y:S05]  /*0a50*/  @!P0 BRA `(.L_x_9) ;  /* 0x0000000000388947 */ /* 0x000fea0003800000 */
[----:B------:R-:W2:Y:S01]  /*0a60*/  LDC.64 R8, c[0x0][0x388] ;  /* 0x0000e200ff087b82 */ /* 0x000ea20000000a00 */
[C---:B------:R-:W-:Y:S01]  /*0a70*/  IMAD R13, R5.reuse, R4, R0 ;  /* 0x00000004050d7224 */ /* 0x040fe200078e0200 */
[----:B------:R-:W-:Y:S01]  /*0a80*/  IADD3 R11, PT, PT, R5, R6, RZ ;  /* 0x00000006050b7210 */ /* 0x000fe20007ffe0ff */
[----:B------:R-:W-:-:S07]  /*0a90*/  IMAD.MOV R10, RZ, RZ, -R6 ;  /* 0x000000ffff0a7224 */ /* 0x000fce00078e0a06 */
.L_x_10:
[----:B--2---:R-:W-:-:S05]  /*0aa0*/  IMAD.WIDE R6, R13, 0x4, R8 ;  /* 0x000000040d067825 */ /* 0x004fca00078e0208 */
[----:B------:R-:W2:Y:S01]  /*0ab0*/  LDG.E R4, desc[UR6][R6.64+-0x4] ;  /* 0xfffffc0606047981 */ /* 0x000ea2000c1e1900 */
[----:B------:R-:W-:Y:S02]  /*0ac0*/  IADD3 R10, PT, PT, R10, 0x1, RZ ;  /* 0x000000010a0a7810 */ /* 0x000fe40007ffe0ff */
[----:B--2---:R-:W-:Y:S01]  /*0ad0*/  ISETP.NE.AND P0, PT, R4, 0x1, PT ;  /* 0x000000010400780c */ /* 0x004fe20003f05270 */
[----:B-1----:R-:W-:-:S04]  /*0ae0*/  IMAD.U32 R4, RZ, RZ, UR4 ;  /* 0x00000004ff047e24 */ /* 0x002fc8000f8e00ff */
[----:B------:R-:W-:-:S08]  /*0af0*/  IMAD.IADD R13, R13, 0x1, R4 ;  /* 0x000000010d0d7824 */ /* 0x000fd000078e0204 */
[----:B------:R-:W-:-:S05]  /*0b00*/  @!P0 IMAD.MOV.U32 R15, RZ, RZ, 0x1 ;  /* 0x00000001ff0f8424 */ /* 0x000fca00078e00ff */
[----:B------:R3:W-:Y:S01]  /*0b10*/  @!P0 STG.E desc[UR6][R6.64], R15 ;  /* 0x0000000f06008986 */ /* 0x0007e2000c101906 */
[----:B------:R-:W-:-:S13]  /*0b20*/  ISETP.NE.AND P0, PT, R10, RZ, PT ;  /* 0x000000ff0a00720c */ /* 0x000fda0003f05270 */
[----:B---3--:R-:W-:Y:S05]  /*0b30*/  @P0 BRA `(.L_x_10) ;  /* 0xfffffffc00d80947 */ /* 0x008fea000383ffff */
.L_x_9:
[----:B01----:R-:W-:Y:S05]  /*0b40*/  BSYNC.RECONVERGENT B1 ;  /* 0x0000000000017941 */ /* 0x003fea0003800200 */
.L_x_8:
[----:B------:R-:W-:Y:S05]  /*0b50*/  @P1 BRA `(.L_x_7) ;  /* 0x0000000000701947 */ /* 0x000fea0003800000 */
[----:B------:R-:W0:Y:S01]  /*0b60*/  LDC.64 R6, c[0x0][0x388] ;  /* 0x0000e200ff067b82 */ /* 0x000e220000000a00 */
[----:B------:R-:W-:Y:S01]  /*0b70*/  IMAD R17, R11, R4, R0 ;  /* 0x000000040b117224 */ /* 0x000fe200078e0200 */
[----:B------:R-:W-:-:S07]  /*0b80*/  IADD3 R16, PT, PT, -R2, R11, RZ ;  /* 0x0000000b02107210 */ /* 0x000fce0007ffe1ff */
.L_x_11:
[----:B0-----:R-:W-:-:S05]  /*0b90*/  IMAD.WIDE R8, R17, 0x4, R6 ;  /* 0x0000000411087825 */ /* 0x001fca00078e0206 */
[----:B------:R-:W2:Y:S02]  /*0ba0*/  LDG.E R4, desc[UR6][R8.64+-0x4] ;  /* 0xfffffc0608047981 */ /* 0x000ea4000c1e1900 */
[----:B--2---:R-:W-:Y:S01]  /*0bb0*/  ISETP.NE.AND P0, PT, R4, 0x1, PT ;  /* 0x000000010400780c */ /* 0x004fe20003f05270 */
[----:B------:R-:W-:-:S04]  /*0bc0*/  IMAD.U32 R4, RZ, RZ, UR5 ;  /* 0x00000005ff047e24 */ /* 0x000fc8000f8e00ff */
[----:B------:R-:W-:-:S08]  /*0bd0*/  IMAD.WIDE R10, R4, 0x4, R8 ;  /* 0x00000004040a7825 */ /* 0x000fd000078e0208 */
[----:B------:R-:W-:-:S05]  /*0be0*/  @!P0 IMAD.MOV.U32 R19, RZ, RZ, 0x1 ;  /* 0x00000001ff138424 */ /* 0x000fca00078e00ff */
[----:B------:R0:W-:Y:S04]  /*0bf0*/  @!P0 STG.E desc[UR6][R8.64], R19 ;  /* 0x0000001308008986 */ /* 0x0001e8000c101906 */
[----:B------:R-:W2:Y:S02]  /*0c00*/  LDG.E R12, desc[UR6][R10.64+-0x4] ;  /* 0xfffffc060a0c7981 */ /* 0x000ea4000c1e1900 */
[----:B--2---:R-:W-:Y:S01]  /*0c10*/  ISETP.NE.AND P0, PT, R12, 0x1, PT ;  /* 0x000000010c00780c */ /* 0x004fe20003f05270 */
[----:B------:R-:W-:-:S12]  /*0c20*/  IMAD.WIDE R12, R4, 0x4, R10 ;  /* 0x00000004040c7825 */ /* 0x000fd800078e020a */
[----:B------:R-:W-:-:S05]  /*0c30*/  @!P0 MOV R21, 0x1 ;  /* 0x0000000100158802 */ /* 0x000fca0000000f00 */
[----:B------:R2:W-:Y:S04]  /*0c40*/  @!P0 STG.E desc[UR6][R10.64], R21 ;  /* 0x000000150a008986 */ /* 0x0005e8000c101906 */
[----:B------:R-:W3:Y:S02]  /*0c50*/  LDG.E R14, desc[UR6][R12.64+-0x4] ;  /* 0xfffffc060c0e7981 */ /* 0x000ee4000c1e1900 */
[----:B---3--:R-:W-:Y:S01]  /*0c60*/  ISETP.NE.AND P0, PT, R14, 0x1, PT ;  /* 0x000000010e00780c */ /* 0x008fe20003f05270 */
[----:B------:R-:W-:-:S12]  /*0c70*/  IMAD.WIDE R14, R4, 0x4, R12 ;  /* 0x00000004040e7825 */ /* 0x000fd800078e020c */
[----:B------:R-:W-:-:S05]  /*0c80*/  @!P0 IMAD.MOV.U32 R23, RZ, RZ, 0x1 ;  /* 0x00000001ff178424 */ /* 0x000fca00078e00ff */
[----:B------:R2:W-:Y:S04]  /*0c90*/  @!P0 STG.E desc[UR6][R12.64], R23 ;  /* 0x000000170c008986 */ /* 0x0005e8000c101906 */
[----:B0-----:R-:W3:Y:S01]  /*0ca0*/  LDG.E R8, desc[UR6][R14.64+-0x4] ;  /* 0xfffffc060e087981 */ /* 0x001ee2000c1e1900 */
[----:B------:R-:W-:Y:S01]  /*0cb0*/  IADD3 R16, PT, PT, R16, 0x4, RZ ;  /* 0x0000000410107810 */ /* 0x000fe20007ffe0ff */
[----:B------:R-:W-:Y:S01]  /*0cc0*/  IMAD R17, R4, 0x4, R17 ;  /* 0x0000000404117824 */ /* 0x000fe200078e0211 */
[----:B---3--:R-:W-:-:S13]  /*0cd0*/  ISETP.NE.AND P0, PT, R8, 0x1, PT ;  /* 0x000000010800780c */ /* 0x008fda0003f05270 */
[----:B------:R-:W-:-:S05]  /*0ce0*/  @!P0 IMAD.MOV.U32 R9, RZ, RZ, 0x1 ;  /* 0x00000001ff098424 */ /* 0x000fca00078e00ff */
[----:B------:R2:W-:Y:S01]  /*0cf0*/  @!P0 STG.E desc[UR6][R14.64], R9 ;  /* 0x000000090e008986 */ /* 0x0005e2000c101906 */
[----:B------:R-:W-:-:S13]  /*0d00*/  ISETP.NE.AND P0, PT, R16, RZ, PT ;  /* 0x000000ff1000720c */ /* 0x000fda0003f05270 */
[----:B--2---:R-:W-:Y:S05]  /*0d10*/  @P0 BRA `(.L_x_11) ;  /* 0xfffffffc009c0947 */ /* 0x004fea000383ffff */
.L_x_7:
[----:B01----:R-:W-:Y:S05]  /*0d20*/  BSYNC.RECONVERGENT B0 ;  /* 0x0000000000007941 */ /* 0x003fea0003800200 */
.L_x_6:
[----:B------:R-:W-:Y:S01]  /*0d30*/  ISETP.GE.AND P0, PT, R3, R0, PT ;  /* 0x000000000300720c */ /* 0x000fe20003f06270 */
[----:B------:R-:W-:Y:S03]  /*0d40*/  BSSY.RECONVERGENT B0, `(.L_x_12) ;  /* 0x0000042000007945 */ /* 0x000fe60003800200 */
[----:B------:R-:W-:-:S13]  /*0d50*/  ISETP.LT.OR P0, PT, R5, 0x1, P0 ;  /* 0x000000010500780c */ /* 0x000fda0000701670 */
[----:B------:R-:W-:Y:S05]  /*0d60*/  @P0 BRA `(.L_x_13) ;  /* 0x0000000000fc0947 */ /* 0x000fea0003800000 */
[--C-:B------:R-:W-:Y:S01]  /*0d70*/  IMAD.IADD R6, R0, 0x1, -R3.reuse ;  /* 0x0000000100067824 */ /* 0x100fe200078e0a03 */
[----:B------:R-:W-:Y:S01]  /*0d80*/  IADD3 R7, PT, PT, R3, -R0, RZ ;  /* 0x8000000003077210 */ /* 0x000fe20007ffe0ff */
[----:B------:R-:W-:Y:S03]  /*0d90*/  BSSY.RECONVERGENT B1, `(.L_x_14) ;  /* 0x0000016000017945 */ /* 0x000fe60003800200 */
[----:B------:R-:W-:Y:S01]  /*0da0*/  LOP3.LUT P0, R10, R6, 0x3, RZ, 0xc0, !PT ;  /* 0x00000003060a7812 */ /* 0x000fe2000780c0ff */
[----:B------:R-:W-:Y:S01]  /*0db0*/  IMAD R6, R5, R4, -R4 ;  /* 0x0000000405067224 */ /* 0x000fe200078e0a04 */
[----:B------:R-:W-:Y:S01]  /*0dc0*/  ISETP.GT.U32.AND P1, PT, R7, -0x4, PT ;  /* 0xfffffffc0700780c */ /* 0x000fe20003f24070 */
[----:B------:R-:W-:-:S10]  /*0dd0*/  IMAD.MOV.U32 R7, RZ, RZ, R3 ;  /* 0x000000ffff077224 */ /* 0x000fd400078e0003 */
[----:B------:R-:W-:Y:S05]  /*0de0*/  @!P0 BRA `(.L_x_15) ;  /* 0x0000000000408947 */ /* 0x000fea0003800000 */
[----:B------:R-:W0:Y:S01]  /*0df0*/  LDC.64 R8, c[0x0][0x388] ;  /* 0x0000e200ff087b82 */ /* 0x000e220000000a00 */
[----:B------:R-:W-:Y:S01]  /*0e00*/  IMAD R17, R5, R4, R3 ;  /* 0x0000000405117224 */ /* 0x000fe200078e0203 */
[----:B------:R-:W-:Y:S01]  /*0e10*/  IADD3 R4, PT, PT, -R10, RZ, RZ ;  /* 0x000000ff0a047210 */ /* 0x000fe20007ffe1ff */
[C---:B------:R-:W-:Y:S02]  /*0e20*/  IMAD.IADD R7, R3.reuse, 0x1, R10 ;  /* 0x0000000103077824 */ /* 0x040fe400078e020a */
[----:B------:R-:W-:-:S07]  /*0e30*/  IMAD.IADD R15, R3, 0x1, R6 ;  /* 0x00000001030f7824 */ /* 0x000fce00078e0206 */
.L_x_16:
[----:B0-----:R-:W-:-:S06]  /*0e40*/  IMAD.WIDE R10, R17, 0x4, R8 ;  /* 0x00000004110a7825 */ /* 0x001fcc00078e0208 */
[----:B------:R-:W2:Y:S01]  /*0e50*/  LDG.E R10, desc[UR6][R10.64] ;  /* 0x000000060a0a7981 */ /* 0x000ea2000c1e1900 */
[----:B------:R-:W-:Y:S01]  /*0e60*/  IMAD.WIDE R12, R15, 0x4, R8 ;  /* 0x000000040f0c7825 */ /* 0x000fe200078e0208 */
[----:B------:R-:W-:-:S03]  /*0e70*/  IADD3 R4, PT, PT, R4, 0x1, RZ ;  /* 0x0000000104047810 */ /* 0x000fc60007ffe0ff */
[----:B------:R-:W-:Y:S02]  /*0e80*/  VIADD R15, R15, 0x1 ;  /* 0x000000010f0f7836 */ /* 0x000fe40000000000 */
[----:B------:R-:W-:Y:S01]  /*0e90*/  VIADD R17, R17, 0x1 ;  /* 0x0000000111117836 */ /* 0x000fe20000000000 */
[----:B--2---:R-:W-:-:S13]  /*0ea0*/  ISETP.NE.AND P0, PT, R10, 0x1, PT ;  /* 0x000000010a00780c */ /* 0x004fda0003f05270 */
[----:B------:R-:W-:-:S05]  /*0eb0*/  @!P0 IMAD.MOV.U32 R19, RZ, RZ, 0x1 ;  /* 0x00000001ff138424 */ /* 0x000fca00078e00ff */
[----:B------:R1:W-:Y:S01]  /*0ec0*/  @!P0 STG.E desc[UR6][R12.64], R19 ;  /* 0x000000130c008986 */ /* 0x0003e2000c101906 */
[----:B------:R-:W-:-:S13]  /*0ed0*/  ISETP.NE.AND P0, PT, R4, RZ, PT ;  /* 0x000000ff0400720c */ /* 0x000fda0003f05270 */
[----:B-1----:R-:W-:Y:S05]  /*0ee0*/  @P0 BRA `(.L_x_16) ;  /* 0xfffffffc00d40947 */ /* 0x002fea000383ffff */
.L_x_15:
[----:B------:R-:W-:Y:S05]  /*0ef0*/  BSYNC.RECONVERGENT B1 ;  /* 0x0000000000017941 */ /* 0x000fea0003800200 */
.L_x_14:
[----:B------:R-:W-:Y:S05]  /*0f00*/  @P1 BRA `(.L_x_13) ;  /* 0x0000000000941947 */ /* 0x000fea0003800000 */
[----:B------:R-:W0:Y:S01]  /*0f10*/  LDC.64 R8, c[0x0][0x388] ;  /* 0x0000e200ff087b82 */ /* 0x000e220000000a00 */
[----:B------:R-:W1:Y:S01]  /*0f20*/  LDCU UR4, c[0x0][0x3a0] ;  /* 0x00007400ff0477ac */ /* 0x000e620008000800 */
[----:B------:R-:W-:Y:S01]  /*0f30*/  SHF.R.S32.HI R14, RZ, 0x1f, R6 ;  /* 0x0000001fff0e7819 */ /* 0x000fe20000011406 */
[----:B------:R-:W-:Y:S02]  /*0f40*/  IMAD.IADD R15, R6, 0x1, R7 ;  /* 0x00000001060f7824 */ /* 0x000fe400078e0207 */
[----:B------:R-:W-:-:S03]  /*0f50*/  IMAD.IADD R16, R7, 0x1, -R0 ;  /* 0x0000000107107824 */ /* 0x000fc600078e0a00 */
[----:B------:R-:W2:Y:S01]  /*0f60*/  LDC.64 R10, c[0x0][0x388] ;  /* 0x0000e200ff0a7b82 */ /* 0x000ea20000000a00 */
[----:B-1----:R-:W-:Y:S01]  /*0f70*/  IMAD R17, R5, UR4, R7 ;  /* 0x0000000405117c24 */ /* 0x002fe2000f8e0207 */
[----:B0-----:R-:W-:-:S04]  /*0f80*/  IADD3 R8, P0, PT, R8, 0x8, RZ ;  /* 0x0000000808087810 */ /* 0x001fc80007f1e0ff */
[----:B------:R-:W-:-:S09]  /*0f90*/  IADD3.X R9, PT, PT, RZ, R9, RZ, P0, !PT ;  /* 0x00000009ff097210 */ /* 0x000fd200007fe4ff */
.L_x_17:
[----:B------:R-:W-:-:S05]  /*0fa0*/  IMAD.WIDE R4, R17, 0x4, R8 ;  /* 0x0000000411047825 */ /* 0x000fca00078e0208 */
[----:B------:R-:W3:Y:S01]  /*0fb0*/  LDG.E R12, desc[UR6][R4.64+-0x8] ;  /* 0xfffff806040c7981 */ /* 0x000ee2000c1e1900 */
[----:B--2---:R-:W-:Y:S01]  /*0fc0*/  IMAD.WIDE R18, R15, 0x4, R10 ;  /* 0x000000040f127825 */ /* 0x004fe200078e020a */
[----:B---3--:R-:W-:-:S13]  /*0fd0*/  ISETP.NE.AND P0, PT, R12, 0x1, PT ;  /* 0x000000010c00780c */ /* 0x008fda0003f05270 */
[----:B------:R-:W-:-:S05]  /*0fe0*/  @!P0 MOV R21, 0x1 ;  /* 0x0000000100158802 */ /* 0x000fca0000000f00 */
[----:B------:R0:W-:Y:S04]  /*0ff0*/  @!P0 STG.E desc[UR6][R18.64], R21 ;  /* 0x0000001512008986 */ /* 0x0001e8000c101906 */
[----:B------:R-:W2:Y:S01]  /*1000*/  LDG.E R12, desc[UR6][R4.64+-0x4] ;  /* 0xfffffc06040c7981 */ /* 0x000ea2000c1e1900 */
[----:B------:R-:W-:-:S04]  /*1010*/  IADD3 R13, P1, PT, R6, R7, RZ ;  /* 0x00000007060d7210 */ /* 0x000fc80007f3e0ff */
[----:B------:R-:W-:Y:S02]  /*1020*/  LEA.HI.X.SX32 R20, R7, R14, 0x1, P1 ;  /* 0x0000000e07147211 */ /* 0x000fe400008f0eff */
[----:B--2---:R-:W-:Y:S02]  /*1030*/  ISETP.NE.AND P0, PT, R12, 0x1, PT ;  /* 0x000000010c00780c */ /* 0x004fe40003f05270 */
[----:B------:R-:W-:-:S04]  /*1040*/  LEA R12, P1, R13, R8, 0x2 ;  /* 0x000000080d0c7211 */ /* 0x000fc800078210ff */
[----:B------:R-:W-:-:S07]  /*1050*/  LEA.HI.X R13, R13, R9, R20, 0x2, P1 ;  /* 0x000000090d0d7211 */ /* 0x000fce00008f1414 */
[----:B------:R-:W-:-:S05]  /*1060*/  @!P0 IMAD.MOV.U32 R23, RZ, RZ, 0x1 ;  /* 0x00000001ff178424 */ /* 0x000fca00078e00ff */
[----:B------:R1:W-:Y:S04]  /*1070*/  @!P0 STG.E desc[UR6][R12.64+-0x4], R23 ;  /* 0xfffffc170c008986 */ /* 0x0003e8000c101906 */
[----:B------:R-:W2:Y:S02]  /*1080*/  LDG.E R20, desc[UR6][R4.64] ;  /* 0x0000000604147981 */ /* 0x000ea4000c1e1900 */
[----:B--2---:R-:W-:-:S13]  /*1090*/  ISETP.NE.AND P0, PT, R20, 0x1, PT ;  /* 0x000000011400780c */ /* 0x004fda0003f05270 */
[----:B0-----:R-:W-:-:S05]  /*10a0*/  @!P0 IMAD.MOV.U32 R19, RZ, RZ, 0x1 ;  /* 0x00000001ff138424 */ /* 0x001fca00078e00ff */
[----:B------:R1:W-:Y:S04]  /*10b0*/  @!P0 STG.E desc[UR6][R12.64], R19 ;  /* 0x000000130c008986 */ /* 0x0003e8000c101906 */
[----:B------:R-:W2:Y:S01]  /*10c0*/  LDG.E R18, desc[UR6][R4.64+0x4] ;  /* 0x0000040604127981 */ /* 0x000ea2000c1e1900 */
[----:B------:R-:W-:Y:S01]  /*10d0*/  VIADD R16, R16, 0x4 ;  /* 0x0000000410107836 */ /* 0x000fe20000000000 */
[----:B------:R-:W-:Y:S01]  /*10e0*/  IADD3 R17, PT, PT, R17, 0x4, RZ ;  /* 0x0000000411117810 */ /* 0x000fe20007ffe0ff */
[----:B------:R-:W-:Y:S02]  /*10f0*/  VIADD R15, R15, 0x4 ;  /* 0x000000040f0f7836 */ /* 0x000fe40000000000 */
[----:B------:R-:W-:Y:S01]  /*1100*/  VIADD R7, R7, 0x4 ;  /* 0x0000000407077836 */ /* 0x000fe20000000000 */
[----:B--2---:R-:W-:-:S13]  /*1110*/  ISETP.NE.AND P0, PT, R18, 0x1, PT ;  /* 0x000000011200780c */ /* 0x004fda0003f05270 */
[----:B------:R-:W-:-:S05]  /*1120*/  @!P0 MOV R21, 0x1 ;  /* 0x0000000100158802 */ /* 0x000fca0000000f00 */
[----:B------:R1:W-:Y:S01]  /*1130*/  @!P0 STG.E desc[UR6][R12.64+0x4], R21 ;  /* 0x000004150c008986 */ /* 0x0003e2000c101906 */
[----:B------:R-:W-:-:S13]  /*1140*/  ISETP.NE.AND P0, PT, R16, RZ, PT ;  /* 0x000000ff1000720c */ /* 0x000fda0003f05270 */
[----:B-1----:R-:W-:Y:S05]  /*1150*/  @P0 BRA `(.L_x_17) ;  /* 0xfffffffc00900947 */ /* 0x002fea000383ffff */
.L_x_13:
[----:B------:R-:W-:Y:S05]  /*1160*/  BSYNC.RECONVERGENT B0 ;  /* 0x0000000000007941 */ /* 0x000fea0003800200 */
.L_x_12:
[----:B------:R-:W0:Y:S01]  /*1170*/  LDCU UR4, c[0x0][0x3a4] ;  /* 0x00007480ff0477ac */ /* 0x000e220008000800 */
[----:B------:R-:W-:-:S04]  /*1180*/  ISETP.GE.AND P0, PT, R3, R0, PT ;  /* 0x000000000300720c */ /* 0x000fc80003f06270 */
[----:B0-----:R-:W-:-:S13]  /*1190*/  ISETP.GE.OR P0, PT, R2, UR4, P0 ;  /* 0x0000000402007c0c */ /* 0x001fda0008706670 */
[----:B------:R-:W-:Y:S05]  /*11a0*/  @P0 EXIT ;  /* 0x000000000000094d */ /* 0x000fea0003800000 */
[----:B------:R-:W-:Y:S01]  /*11b0*/  IMAD.IADD R4, R0, 0x1, -R3 ;  /* 0x0000000100047824 */ /* 0x000fe200078e0a03 */
[----:B------:R-:W-:Y:S01]  /*11c0*/  IADD3 R5, PT, PT, R3, -R0, RZ ;  /* 0x8000000003057210 */ /* 0x000fe20007ffe0ff */
[----:B------:R-:W-:Y:S01]  /*11d0*/  BSSY.RECONVERGENT B0, `(.L_x_18) ;  /* 0x0000016000007945 */ /* 0x000fe20003800200 */
[----:B------:R-:W-:Y:S02]  /*11e0*/  VIADD R14, R2, 0xffffffff ;  /* 0xffffffff020e7836 */ /* 0x000fe40000000000 */
[----:B------:R-:W-:Y:S02]  /*11f0*/  LOP3.LUT P0, R12, R4, 0x3, RZ, 0xc0, !PT ;  /* 0x00000003040c7812 */ /* 0x000fe4000780c0ff */
[----:B------:R-:W-:-:S11]  /*1200*/  ISETP.GT.U32.AND P1, PT, R5, -0x4, PT ;  /* 0xfffffffc0500780c */ /* 0x000fd60003f24070 */
[----:B------:R-:W-:Y:S05]  /*1210*/  @!P0 BRA `(.L_x_19) ;  /* 0x0000000000448947 */ /* 0x000fea0003800000 */
[----:B------:R-:W0:Y:S08]  /*1220*/  LDC R13, c[0x0][0x3a0] ;  /* 0x0000e800ff0d7b82 */ /* 0x000e300000000800 */
[----:B------:R-:W0:Y:S08]  /*1230*/  LDC.64 R6, c[0x0][0x388] ;  /* 0x0000e200ff067b82 */ /* 0x000e300000000a00 */
[----:B------:R-:W1:Y:S01]  /*1240*/  LDC.64 R4, c[0x0][0x388] ;  /* 0x0000e200ff047b82 */ /* 0x000e620000000a00 */
[----:B0-----:R-:W-:-:S04]  /*1250*/  IMAD.WIDE R6, R13, 0x4, R6 ;  /* 0x000000040d067825 */ /* 0x001fc800078e0206 */
[----:B------:R-:W-:Y:S02]  /*1260*/  IMAD R13, R14, R13, R3 ;  /* 0x0000000d0e0d7224 */ /* 0x000fe400078e0203 */
[----:B------:R-:W-:Y:S01]  /*1270*/  IMAD.IADD R3, R3, 0x1, R12 ;  /* 0x0000000103037824 */ /* 0x000fe200078e020c */
[----:B------:R-:W-:-:S07]  /*1280*/  IADD3 R12, PT, PT, -R12, RZ, RZ ;  /* 0x000000ff0c0c7210 */ /* 0x000fce0007ffe1ff */
.L_x_20:
[----:B-1----:R-:W-:-:S06]  /*1290*/  IMAD.WIDE R8, R13, 0x4, R4 ;  /* 0x000000040d087825 */ /* 0x002fcc00078e0204 */
[----:B------:R-:W2:Y:S01]  /*12a0*/  LDG.E R8, desc[UR6][R8.64] ;  /* 0x0000000608087981 */ /* 0x000ea2000c1e1900 */
[C---:B------:R-:W-:Y:S01]  /*12b0*/  IMAD.WIDE R10, R13.reuse, 0x4, R6 ;  /* 0x000000040d0a7825 */ /* 0x040fe200078e0206 */
[----:B------:R-:W-:-:S03]  /*12c0*/  IADD3 R13, PT, PT, R13, 0x1, RZ ;  /* 0x000000010d0d7810 */ /* 0x000fc60007ffe0ff */
[----:B------:R-:W-:Y:S01]  /*12d0*/  VIADD R12, R12, 0x1 ;  /* 0x000000010c0c7836 */ /* 0x000fe20000000000 */
[----:B--2---:R-:W-:-:S13]  /*12e0*/  ISETP.NE.AND P0, PT, R8, 0x1, PT ;  /* 0x000000010800780c */ /* 0x004fda0003f05270 */
[----:B------:R-:W-:-:S05]  /*12f0*/  @!P0 IMAD.MOV.U32 R15, RZ, RZ, 0x1 ;  /* 0x00000001ff0f8424 */ /* 0x000fca00078e00ff */
[----:B------:R0:W-:Y:S01]  /*1300*/  @!P0 STG.E desc[UR6][R10.64], R15 ;  /* 0x0000000f0a008986 */ /* 0x0001e2000c101906 */
[----:B------:R-:W-:-:S13]  /*1310*/  ISETP.NE.AND P0, PT, R12, RZ, PT ;  /* 0x000000ff0c00720c */ /* 0x000fda0003f05270 */
[----:B0-----:R-:W-:Y:S05]  /*1320*/  @P0 BRA `(.L_x_20) ;  /* 0xfffffffc00d80947 */ /* 0x001fea000383ffff */
.L_x_19:
[----:B------:R-:W-:Y:S05]  /*1330*/  BSYNC.RECONVERGENT B0 ;  /* 0x0000000000007941 */ /* 0x000fea0003800200 */
.L_x_18:
[----:B------:R-:W-:Y:S05]  /*1340*/  @P1 EXIT ;  /* 0x000000000000194d */ /* 0x000fea0003800000 */
[----:B------:R-:W0:Y:S01]  /*1350*/  LDC R7, c[0x0][0x3a0] ;  /* 0x0000e800ff077b82 */ /* 0x000e220000000800 */
[----:B------:R-:W1:Y:S01]  /*1360*/  LDCU.64 UR4, c[0x0][0x388] ;  /* 0x00007100ff0477ac */ /* 0x000e620008000a00 */
[----:B------:R-:W-:-:S06]  /*1370*/  IMAD.IADD R0, R3, 0x1, -R0 ;  /* 0x0000000103007824 */ /* 0x000fcc00078e0a00 */
[----:B------:R-:W2:Y:S01]  /*1380*/  LDC.64 R4, c[0x0][0x388] ;  /* 0x0000e200ff047b82 */ /* 0x000ea20000000a00 */
[----:B-1----:R-:W-:-:S04]  /*1390*/  UIADD3 UR4, UP0, UPT, UR4, 0x8, URZ ;  /* 0x0000000804047890 */ /* 0x002fc8000ff1e0ff */
[----:B------:R-:W-:Y:S01]  /*13a0*/  UIADD3.X UR5, UPT, UPT, URZ, UR5, URZ, UP0, !UPT ;  /* 0x00000005ff057290 */ /* 0x000fe200087fe4ff */
[-C--:B0-----:R-:W-:Y:S02]  /*13b0*/  IMAD R2, R2, R7.reuse, RZ ;  /* 0x0000000702027224 */ /* 0x081fe400078e02ff */
[----:B------:R-:W-:-:S03]  /*13c0*/  IMAD R13, R14, R7, R3 ;  /* 0x000000070e0d7224 */ /* 0x000fc600078e0203 */
[----:B------:R-:W-:Y:S01]  /*13d0*/  SHF.R.S32.HI R14, RZ, 0x1f, R2 ;  /* 0x0000001fff0e7819 */ /* 0x000fe20000011402 */
[----:B--2---:R-:W-:-:S07]  /*13e0*/  IMAD.WIDE R4, R7, 0x4, R4 ;  /* 0x0000000407047825 */ /* 0x004fce00078e0204 */
.L_x_21:
[----:B------:R-:W-:Y:S01]  /*13f0*/  MOV R7, UR5 ;  /* 0x0000000500077c02 */ /* 0x000fe20008000f00 */
[----:B------:R-:W-:-:S04]  /*1400*/  IMAD.U32 R6, RZ, RZ, UR4 ;  /* 0x00000004ff067e24 */ /* 0x000fc8000f8e00ff */
[----:B------:R-:W-:-:S05]  /*1410*/  IMAD.WIDE R6, R13, 0x4, R6 ;  /* 0x000000040d067825 */ /* 0x000fca00078e0206 */
[----:B------:R-:W2:Y:S01]  /*1420*/  LDG.E R8, desc[UR6][R6.64+-0x8] ;  /* 0xfffff80606087981 */ /* 0x000ea2000c1e1900 */
[----:B------:R-:W-:Y:S01]  /*1430*/  IMAD.WIDE R10, R13, 0x4, R4 ;  /* 0x000000040d0a7825 */ /* 0x000fe200078e0204 */
[----:B--2---:R-:W-:-:S13]  /*1440*/  ISETP.NE.AND P0, PT, R8, 0x1, PT ;  /* 0x000000010800780c */ /* 0x004fda0003f05270 */
[----:B------:R-:W-:-:S05]  /*1450*/  @!P0 IMAD.MOV.U32 R15, RZ, RZ, 0x1 ;  /* 0x00000001ff0f8424 */ /* 0x000fca00078e00ff */
[----:B------:R0:W-:Y:S04]  /*1460*/  @!P0 STG.E desc[UR6][R10.64], R15 ;  /* 0x0000000f0a008986 */ /* 0x0001e8000c101906 */
[----:B------:R-:W2:Y:S01]  /*1470*/  LDG.E R8, desc[UR6][R6.64+-0x4] ;  /* 0xfffffc0606087981 */ /* 0x000ea2000c1e1900 */
[----:B------:R-:W-:-:S04]  /*1480*/  IADD3 R9, P1, PT, R2, R3, RZ ;  /* 0x0000000302097210 */ /* 0x000fc80007f3e0ff */
[----:B------:R-:W-:Y:S02]  /*1490*/  LEA.HI.X.SX32 R12, R3, R14, 0x1, P1 ;  /* 0x0000000e030c7211 */ /* 0x000fe400008f0eff */
[----:B--2---:R-:W-:Y:S02]  /*14a0*/  ISETP.NE.AND P0, PT, R8, 0x1, PT ;  /* 0x000000010800780c */ /* 0x004fe40003f05270 */
[----:B------:R-:W-:-:S04]  /*14b0*/  LEA R8, P1, R9, UR4, 0x2 ;  /* 0x0000000409087c11 */ /* 0x000fc8000f8210ff */
[----:B------:R-:W-:-:S07]  /*14c0*/  LEA.HI.X R9, R9, UR5, R12, 0x2, P1 ;  /* 0x0000000509097c11 */ /* 0x000fce00088f140c */
[----:B------:R-:W-:-:S05]  /*14d0*/  @!P0 IMAD.MOV.U32 R17, RZ, RZ, 0x1 ;  /* 0x00000001ff118424 */ /* 0x000fca00078e00ff */
[----:B------:R1:W-:Y:S04]  /*14e0*/  @!P0 STG.E desc[UR6][R8.64+-0x4], R17 ;  /* 0xfffffc1108008986 */ /* 0x0003e8000c101906 */
[----:B------:R-:W2:Y:S02]  /*14f0*/  LDG.E R12, desc[UR6][R6.64] ;  /* 0x00000006060c7981 */ /* 0x000ea4000c1e1900 */
[----:B--2---:R-:W-:-:S13]  /*1500*/  ISETP.NE.AND P0, PT, R12, 0x1, PT ;  /* 0x000000010c00780c */ /* 0x004fda0003f05270 */
[----:B0-----:R-:W-:-:S05]  /*1510*/  @!P0 MOV R11, 0x1 ;  /* 0x00000001000b8802 */ /* 0x001fca0000000f00 */
[----:B------:R1:W-:Y:S04]  /*1520*/  @!P0 STG.E desc[UR6][R8.64], R11 ;  /* 0x0000000b08008986 */ /* 0x0003e8000c101906 */
[----:B------:R-:W2:Y:S01]  /*1530*/  LDG.E R10, desc[UR6][R6.64+0x4] ;  /* 0x00000406060a7981 */ /* 0x000ea2000c1e1900 */
[----:B------:R-:W-:Y:S01]  /*1540*/  VIADD R0, R0, 0x4 ;  /* 0x0000000400007836 */ /* 0x000fe20000000000 */
[----:B------:R-:W-:Y:S01]  /*1550*/  IADD3 R3, PT, PT, R3, 0x4, RZ ;  /* 0x0000000403037810 */ /* 0x000fe20007ffe0ff */
[----:B------:R-:W-:Y:S01]  /*1560*/  VIADD R13, R13, 0x4 ;  /* 0x000000040d0d7836 */ /* 0x000fe20000000000 */
[----:B--2---:R-:W-:-:S13]  /*1570*/  ISETP.NE.AND P0, PT, R10, 0x1, PT ;  /* 0x000000010a00780c */ /* 0x004fda0003f05270 */
[----:B------:R-:W-:-:S05]  /*1580*/  @!P0 IMAD.MOV.U32 R15, RZ, RZ, 0x1 ;  /* 0x00000001ff0f8424 */ /* 0x000fca00078e00ff */
[----:B------:R1:W-:Y:S01]  /*1590*/  @!P0 STG.E desc[UR6][R8.64+0x4], R15 ;  /* 0x0000040f08008986 */ /* 0x0003e2000c101906 */
[----:B------:R-:W-:-:S13]  /*15a0*/  ISETP.NE.AND P0, PT, R0, RZ, PT ;  /* 0x000000ff0000720c */ /* 0x000fda0003f05270 */
[----:B-1----:R-:W-:Y:S05]  /*15b0*/  @P0 BRA `(.L_x_21) ;  /* 0xfffffffc008c0947 */ /* 0x002fea000383ffff */
[----:B------:R-:W-:Y:S05]  /*15c0*/  EXIT ;  /* 0x000000000000794d */ /* 0x000fea0003800000 */
.L_x_22:
[----:B------:R-:W-:-:S00]  /*15d0*/  BRA `(.L_x_22) ;  /* 0xfffffffc00fc7947 */ /* 0x000fc0000383ffff */
[----:B------:R-:W-:-:S00]  /*15e0*/  NOP ;  /* 0x0000000000007918 */ /* 0x000fc00000000000 */
        /* <DEDUP_REMOVED lines=9> */
.L_x_84:


//--------------------- .text._Z10kernel_dfsiPiS_S_ii --------------------------
	.section	.text._Z10kernel_dfsiPiS_S_ii,"ax",@progbits
	.align	128
        .global         _Z10kernel_dfsiPiS_S_ii
        .type           _Z10kernel_dfsiPiS_S_ii,@function
        .size           _Z10kernel_dfsiPiS_S_ii,(.L_x_85 - _Z10kernel_dfsiPiS_S_ii)
        .other          _Z10kernel_dfsiPiS_S_ii,@"STO_CUDA_ENTRY STV_DEFAULT"
_Z10kernel_dfsiPiS_S_ii:
.text._Z10kernel_dfsiPiS_S_ii:
[----:B------:R-:W-:Y:S01]  /*0000*/  LDC R1, c[0x0][0x37c] ;  /* 0x0000df00ff017b82 */ /* 0x000fe20000000800 */
[----:B------:R-:W-:Y:S05]  /*0010*/  EXIT ;  /* 0x000000000000794d */ /* 0x000fea0003800000 */
.L_x_23:
        /* <DEDUP_REMOVED lines=14> */
.L_x_85:


//--------------------- .text._Z11kernel_thinPfPiS_iii --------------------------
	.section	.text._Z11kernel_thinPfPiS_iii,"ax",@progbits
	.align	128
        .global         _Z11kernel_thinPfPiS_iii
        .type           _Z11kernel_thinPfPiS_iii,@function
        .size           _Z11kernel_thinPfPiS_iii,(.L_x_86 - _Z11kernel_thinPfPiS_iii)
        .other          _Z11kernel_thinPfPiS_iii,@"STO_CUDA_ENTRY STV_DEFAULT"
_Z11kernel_thinPfPiS_iii:
.text._Z11kernel_thinPfPiS_iii:
[----:B------:R-:W-:Y:S01]  /*0000*/  LDC R1, c[0x0][0x37c] ;  /* 0x0000df00ff017b82 */ /* 0x000fe20000000800 */
[----:B------:R-:W0:Y:S07]  /*0010*/  S2R R3, SR_TID.X ;  /* 0x0000000000037919 */ /* 0x000e2e0000002100 */
[----:B------:R-:W0:Y:S01]  /*0020*/  S2UR UR4, SR_CTAID.X ;  /* 0x00000000000479c3 */ /* 0x000e220000002500 */
[----:B------:R-:W1:Y:S07]  /*0030*/  LDCU UR5, c[0x0][0x3a0] ;  /* 0x00007400ff0577ac */ /* 0x000e6e0008000800 */
[----:B------:R-:W0:Y:S02]  /*0040*/  LDC R0, c[0x0][0x360] ;  /* 0x0000d800ff007b82 */ /* 0x000e240000000800 */
[----:B0-----:R-:W-:-:S05]  /*0050*/  IMAD R0, R0, UR4, R3 ;  /* 0x0000000400007c24 */ /* 0x001fca000f8e0203 */
[----:B-1----:R-:W-:-:S13]  /*0060*/  ISETP.GE.AND P0, PT, R0, UR5, PT ;  /* 0x0000000500007c0c */ /* 0x002fda000bf06270 */
[----:B------:R-:W-:Y:S05]  /*0070*/  @P0 EXIT ;  /* 0x000000000000094d */ /* 0x000fea0003800000 */
[----:B------:R-:W0:Y:S01]  /*0080*/  LDC.64 R8, c[0x0][0x388] ;  /* 0x0000e200ff087b82 */ /* 0x000e220000000a00 */
[----:B------:R-:W1:Y:S07]  /*0090*/  LDCU.64 UR6, c[0x0][0x358] ;  /* 0x00006b00ff0677ac */ /* 0x000e6e0008000a00 */
[----:B------:R-:W2:Y:S08]  /*00a0*/  LDC.64 R2, c[0x0][0x390] ;  /* 0x0000e400ff027b82 */ /* 0x000eb00000000a00 */
[----:B------:R-:W3:Y:S01]  /*00b0*/  LDC R5, c[0x0][0x398] ;  /* 0x0000e600ff057b82 */ /* 0x000ee20000000800 */
[----:B0-----:R-:W-:-:S06]  /*00c0*/  IMAD.WIDE R8, R0, 0x4, R8 ;  /* 0x0000000400087825 */ /* 0x001fcc00078e0208 */
[----:B-1----:R0:W4:Y:S01]  /*00d0*/  LDG.E R8, desc[UR6][R8.64] ;  /* 0x0000000608087981 */ /* 0x002122000c1e1900 */
[----:B--2---:R-:W-:-:S05]  /*00e0*/  IMAD.WIDE R6, R0, 0x4, R2 ;  /* 0x0000000400067825 */ /* 0x004fca00078e0202 */
[----:B------:R1:W5:Y:S01]  /*00f0*/  LDG.E R4, desc[UR6][R6.64] ;  /* 0x0000000606047981 */ /* 0x000362000c1e1900 */
[----:B------:R-:W-:Y:S01]  /*0100*/  IABS R13, R0 ;  /* 0x00000000000d7213 */ /* 0x000fe20000000000 */
[----:B------:R-:W-:Y:S01]  /*0110*/  BSSY.RECONVERGENT B1, `(.L_x_24) ;  /* 0x0000079000017945 */ /* 0x000fe20003800200 */
[----:B---3--:R-:W-:-:S03]  /*0120*/  IABS R14, R5 ;  /* 0x00000005000e7213 */ /* 0x008fc60000000000 */
[----:B------:R-:W-:Y:S01]  /*0130*/  BSSY.RELIABLE B0, `(.L_x_25) ;  /* 0x0000036000007945 */ /* 0x000fe20003800100 */
[----:B------:R-:W2:Y:S08]  /*0140*/  I2F.RP R12, R14 ;  /* 0x0000000e000c7306 */ /* 0x000eb00000209400 */
[----:B--2---:R-:W2:Y:S02]  /*0150*/  MUFU.RCP R12, R12 ;  /* 0x0000000c000c7308 */ /* 0x004ea40000001000 */
[----:B--2---:R-:W-:-:S06]  /*0160*/  VIADD R10, R12, 0xffffffe ;  /* 0x0ffffffe0c0a7836 */ /* 0x004fcc0000000000 */
[----:B------:R2:W0:Y:S02]  /*0170*/  F2I.FTZ.U32.TRUNC.NTZ R11, R10 ;  /* 0x0000000a000b7305 */ /* 0x000424000021f000 */
[----:B--2---:R-:W-:Y:S02]  /*0180*/  IMAD.MOV.U32 R10, RZ, RZ, RZ ;  /* 0x000000ffff0a7224 */ /* 0x004fe400078e00ff */
[----:B0-----:R-:W-:-:S04]  /*0190*/  IMAD.MOV R9, RZ, RZ, -R11 ;  /* 0x000000ffff097224 */ /* 0x001fc800078e0a0b */
[----:B------:R-:W-:-:S04]  /*01a0*/  IMAD R9, R9, R14, RZ ;  /* 0x0000000e09097224 */ /* 0x000fc800078e02ff */
[----:B------:R-:W-:-:S04]  /*01b0*/  IMAD.HI.U32 R11, R11, R9, R10 ;  /* 0x000000090b0b7227 */ /* 0x000fc800078e000a */
[----:B------:R-:W-:-:S04]  /*01c0*/  IMAD.MOV.U32 R9, RZ, RZ, R13 ;  /* 0x000000ffff097224 */ /* 0x000fc800078e000d */
[----:B------:R-:W-:-:S04]  /*01d0*/  IMAD.HI.U32 R11, R11, R9, RZ ;  /* 0x000000090b0b7227 */ /* 0x000fc800078e00ff */
[----:B------:R-:W-:-:S04]  /*01e0*/  IMAD.MOV R12, RZ, RZ, -R11 ;  /* 0x000000ffff0c7224 */ /* 0x000fc800078e0a0b */
[----:B------:R-:W-:-:S05]  /*01f0*/  IMAD R9, R14, R12, R9 ;  /* 0x0000000c0e097224 */ /* 0x000fca00078e0209 */
[----:B------:R-:W-:-:S13]  /*0200*/  ISETP.GT.U32.AND P2, PT, R14, R9, PT ;  /* 0x000000090e00720c */ /* 0x000fda0003f44070 */
[----:B------:R-:W-:Y:S01]  /*0210*/  @!P2 IMAD.IADD R9, R9, 0x1, -R14 ;  /* 0x000000010909a824 */ /* 0x000fe200078e0a0e */
[----:B------:R-:W-:Y:S02]  /*0220*/  @!P2 IADD3 R11, PT, PT, R11, 0x1, RZ ;  /* 0x000000010b0ba810 */ /* 0x000fe40007ffe0ff */
[----:B------:R-:W-:Y:S02]  /*0230*/  ISETP.NE.AND P2, PT, R5, RZ, PT ;  /* 0x000000ff0500720c */ /* 0x000fe40003f45270 */
[----:B------:R-:W-:Y:S02]  /*0240*/  ISETP.GE.U32.AND P0, PT, R9, R14, PT ;  /* 0x0000000e0900720c */ /* 0x000fe40003f06070 */
[----:B------:R-:W-:-:S04]  /*0250*/  LOP3.LUT R9, R0, R5, RZ, 0x3c, !PT ;  /* 0x0000000500097212 */ /* 0x000fc800078e3cff */
[----:B------:R-:W-:Y:S01]  /*0260*/  ISETP.GE.AND P1, PT, R9, RZ, PT ;  /* 0x000000ff0900720c */ /* 0x000fe20003f26270 */
[----:B------:R-:W-:-:S06]  /*0270*/  IMAD.MOV.U32 R9, RZ, RZ, RZ ;  /* 0x000000ffff097224 */ /* 0x000fcc00078e00ff */
[----:B------:R-:W-:-:S04]  /*0280*/  @P0 VIADD R11, R11, 0x1 ;  /* 0x000000010b0b0836 */ /* 0x000fc80000000000 */
[----:B------:R-:W-:Y:S02]  /*0290*/  IMAD.MOV.U32 R12, RZ, RZ, R11 ;  /* 0x000000ffff0c7224 */ /* 0x000fe400078e000b */
[----:B------:R-:W-:Y:S02]  /*02a0*/  HFMA2 R11, -RZ, RZ, 0, 0 ;  /* 0x00000000ff0b7431 */ /* 0x000fe400000001ff */
[----:B------:R-:W-:Y:S01]  /*02b0*/  @!P1 IMAD.MOV R12, RZ, RZ, -R12 ;  /* 0x000000ffff0c9224 */ /* 0x000fe200078e0a0c */
[----:B------:R-:W-:-:S05]  /*02c0*/  @!P2 LOP3.LUT R12, RZ, R5, RZ, 0x33, !PT ;  /* 0x00000005ff0ca212 */ /* 0x000fca00078e33ff */
[----:B------:R-:W-:-:S04]  /*02d0*/  IMAD.MOV R10, RZ, RZ, -R12 ;  /* 0x000000ffff0a7224 */ /* 0x000fc800078e0a0c */
[----:B------:R-:W-:Y:S01]  /*02e0*/  IMAD R13, R5, R10, R0 ;  /* 0x0000000a050d7224 */ /* 0x000fe200078e0200 */
[----:B----4-:R-:W-:-:S13]  /*02f0*/  ISETP.GT.AND P0, PT, R8, 0xb3, PT ;  /* 0x000000b30800780c */ /* 0x010fda0003f04270 */
[----:B-1----:R-:W-:Y:S05]  /*0300*/  @P0 BRA `(.L_x_26) ;  /* 0x00000000003c0947 */ /* 0x002fea0003800000 */
[----:B------:R-:W-:-:S13]  /*0310*/  ISETP.GT.AND P0, PT, R8, 0x59, PT ;  /* 0x000000590800780c */ /* 0x000fda0003f04270 */
[----:B------:R-:W-:Y:S05]  /*0320*/  @P0 BREAK.RELIABLE B0 ;  /* 0x0000000000000942 */ /* 0x000fea0003800100 */
[----:B------:R-:W-:Y:S05]  /*0330*/  @P0 BRA `(.L_x_27) ;  /* 0x00000000001c0947 */ /* 0x000fea0003800000 */
[----:B------:R-:W-:-:S13]  /*0340*/  ISETP.NE.AND P0, PT, R8, RZ, PT ;  /* 0x000000ff0800720c */ /* 0x000fda0003f05270 */
[----:B------:R-:W-:Y:S05]  /*0350*/  @!P0 BREAK.RELIABLE B0 ;  /* 0x0000000000008942 */ /* 0x000fea0003800100 */
[----:B------:R-:W-:Y:S05]  /*0360*/  @!P0 BRA `(.L_x_28) ;  /* 0x00000000009c8947 */ /* 0x000fea0003800000 */
[----:B------:R-:W-:-:S13]  /*0370*/  ISETP.NE.AND P0, PT, R8, 0x2d, PT ;  /* 0x0000002d0800780c */ /* 0x000fda0003f05270 */
[----:B------:R-:W-:Y:S05]  /*0380*/  @P0 BREAK.RELIABLE B0 ;  /* 0x0000000000000942 */ /* 0x000fea0003800100 */
[----:B------:R-:W-:Y:S05]  /*0390*/  @!P0 BRA `(.L_x_29) ;  /* 0x00000000003c8947 */ /* 0x000fea0003800000 */
[----:B------:R-:W-:Y:S05]  /*03a0*/  BRA `(.L_x_30) ;  /* 0x00000004003c7947 */ /* 0x000fea0003800000 */
.L_x_27:
[----:B------:R-:W-:-:S13]  /*03b0*/  ISETP.NE.AND P0, PT, R8, 0x5a, PT ;  /* 0x0000005a0800780c */ /* 0x000fda0003f05270 */
[----:B------:R-:W-:Y:S05]  /*03c0*/  @!P0 BRA `(.L_x_31) ;  /* 0x00000004000c8947 */ /* 0x000fea0003800000 */
[----:B------:R-:W-:-:S13]  /*03d0*/  ISETP.NE.AND P0, PT, R8, 0x87, PT ;  /* 0x000000870800780c */ /* 0x000fda0003f05270 */
[----:B------:R-:W-:Y:S05]  /*03e0*/  @!P0 BRA `(.L_x_32) ;  /* 0x0000000000bc8947 */ /* 0x000fea0003800000 */
[----:B------:R-:W-:Y:S05]  /*03f0*/  BRA `(.L_x_30) ;  /* 0x0000000400287947 */ /* 0x000fea0003800000 */
.L_x_26:
[----:B------:R-:W-:-:S13]  /*0400*/  ISETP.GT.AND P0, PT, R8, 0x10d, PT ;  /* 0x0000010d0800780c */ /* 0x000fda0003f04270 */
[----:B------:R-:W-:Y:S05]  /*0410*/  @P0 BREAK.RELIABLE B0 ;  /* 0x0000000000000942 */ /* 0x000fea0003800100 */
[----:B------:R-:W-:Y:S05]  /*0420*/  @P0 BRA `(.L_x_33) ;  /* 0x00000000009c0947 */ /* 0x000fea0003800000 */
[----:B------:R-:W-:-:S13]  /*0430*/  ISETP.NE.AND P0, PT, R8, 0xb4, PT ;  /* 0x000000b40800780c */ /* 0x000fda0003f05270 */
[----:B------:R-:W-:Y:S05]  /*0440*/  @!P0 BREAK.RELIABLE B0 ;  /* 0x0000000000008942 */ /* 0x000fea0003800100 */
[----:B------:R-:W-:Y:S05]  /*0450*/  @!P0 BRA `(.L_x_28) ;  /* 0x0000000000608947 */ /* 0x000fea0003800000 */
[----:B------:R-:W-:-:S13]  /*0460*/  ISETP.NE.AND P0, PT, R8, 0xe1, PT ;  /* 0x000000e10800780c */ /* 0x000fda0003f05270 */
[----:B------:R-:W-:Y:S05]  /*0470*/  @P0 BREAK.RELIABLE B0 ;  /* 0x0000000000000942 */ /* 0x000fea0003800100 */
[----:B------:R-:W-:Y:S05]  /*0480*/  @P0 BRA `(.L_x_30) ;  /* 0x0000000400040947 */ /* 0x000fea0003800000 */
.L_x_29:
[----:B------:R-:W-:Y:S05]  /*0490*/  BSYNC.RELIABLE B0 ;  /* 0x0000000000007941 */ /* 0x000fea0003800100 */
.L_x_25:
[----:B------:R-:W-:Y:S01]  /*04a0*/  VIADD R6, R5, 0xffffffff ;  /* 0xffffffff05067836 */ /* 0x000fe20000000000 */
[----:B------:R-:W-:Y:S04]  /*04b0*/  BSSY.RECONVERGENT B2, `(.L_x_34) ;  /* 0x0000008000027945 */ /* 0x000fe80003800200 */
[----:B------:R-:W-:-:S04]  /*04c0*/  ISETP.GE.AND P0, PT, R13, R6, PT ;  /* 0x000000060d00720c */ /* 0x000fc80003f06270 */
[----:B------:R-:W-:-:S13]  /*04d0*/  ISETP.LT.OR P0, PT, R12, 0x1, P0 ;  /* 0x000000010c00780c */ /* 0x000fda0000701670 */
[----:B------:R-:W-:Y:S05]  /*04e0*/  @P0 BRA `(.L_x_35) ;  /* 0x0000000000100947 */ /* 0x000fea0003800000 */
[----:B------:R-:W-:-:S05]  /*04f0*/  IMAD R6, R12, R5, R5 ;  /* 0x000000050c067224 */ /* 0x000fca00078e0205 */
[----:B------:R-:W-:-:S05]  /*0500*/  IADD3 R7, PT, PT, R13, 0x1, R6 ;  /* 0x000000010d077810 */ /* 0x000fca0007ffe006 */
[----:B------:R-:W-:-:S05]  /*0510*/  IMAD.WIDE R6, R7, 0x4, R2 ;  /* 0x0000000407067825 */ /* 0x000fca00078e0202 */
[----:B------:R0:W5:Y:S02]  /*0520*/  LDG.E R9, desc[UR6][R6.64] ;  /* 0x0000000606097981 */ /* 0x000164000c1e1900 */
.L_x_35:
[----:B------:R-:W-:Y:S05]  /*0530*/  BSYNC.RECONVERGENT B2 ;  /* 0x0000000000027941 */ /* 0x000fea0003800200 */
.L_x_34:
[----:B------:R-:W1:Y:S01]  /*0540*/  LDCU UR4, c[0x0][0x39c] ;  /* 0x00007380ff0477ac */ /* 0x000e620008000800 */
[----:B------:R-:W-:Y:S01]  /*0550*/  ISETP.GE.AND P0, PT, R13, 0x1, PT ;  /* 0x000000010d00780c */ /* 0x000fe20003f06270 */
[----:B-1----:R-:W-:-:S06]  /*0560*/  UIADD3 UR4, UPT, UPT, UR4, -0x1, URZ ;  /* 0xffffffff04047890 */ /* 0x002fcc000fffe0ff */
[----:B------:R-:W-:-:S13]  /*0570*/  ISETP.GE.OR P0, PT, R12, UR4, !P0 ;  /* 0x000000040c007c0c */ /* 0x000fda000c706670 */
[----:B------:R-:W-:Y:S05]  /*0580*/  @P0 BRA `(.L_x_30) ;  /* 0x0000000000c40947 */ /* 0x000fea0003800000 */
[----:B------:R-:W-:-:S05]  /*0590*/  IMAD R5, R12, R5, -R5 ;  /* 0x000000050c057224 */ /* 0x000fca00078e0a05 */
[----:B------:R-:W-:-:S05]  /*05a0*/  IADD3 R5, PT, PT, R13, -0x1, R5 ;  /* 0xffffffff0d057810 */ /* 0x000fca0007ffe005 */
[----:B------:R-:W-:-:S05]  /*05b0*/  IMAD.WIDE R2, R5, 0x4, R2 ;  /* 0x0000000405027825 */ /* 0x000fca00078e0202 */
[----:B------:R2:W5:Y:S01]  /*05c0*/  LDG.E R11, desc[UR6][R2.64] ;  /* 0x00000006020b7981 */ /* 0x000562000c1e1900 */
[----:B------:R-:W-:Y:S05]  /*05d0*/  BRA `(.L_x_30) ;  /* 0x0000000000b07947 */ /* 0x000fea0003800000 */
.L_x_28:
[----:B------:R-:W-:Y:S01]  /*05e0*/  ISETP.GE.AND P0, PT, R12, 0x1, PT ;  /* 0x000000010c00780c */ /* 0x000fe20003f06270 */
[----:B------:R-:W-:Y:S01]  /*05f0*/  BSSY.RECONVERGENT B2, `(.L_x_36) ;  /* 0x0000004000027945 */ /* 0x000fe20003800200 */
[----:B------:R-:W-:-:S11]  /*0600*/  IMAD.MOV.U32 R9, RZ, RZ, RZ ;  /* 0x000000ffff097224 */ /* 0x000fd600078e00ff */
[----:B------:R-:W-:Y:S05]  /*0610*/  @!P0 BRA `(.L_x_37) ;  /* 0x0000000000048947 */ /* 0x000fea0003800000 */
[----:B------:R0:W5:Y:S02]  /*0620*/  LDG.E R9, desc[UR6][R6.64+-0x4] ;  /* 0xfffffc0606097981 */ /* 0x000164000c1e1900 */
.L_x_37:
[----:B------:R-:W-:Y:S05]  /*0630*/  BSYNC.RECONVERGENT B2 ;  /* 0x0000000000027941 */ /* 0x000fea0003800200 */
.L_x_36:
[----:B------:R-:W1:Y:S02]  /*0640*/  LDCU UR4, c[0x0][0x39c] ;  /* 0x00007380ff0477ac */ /* 0x000e640008000800 */
[----:B-1----:R-:W-:-:S06]  /*0650*/  UIADD3 UR4, UPT, UPT, UR4, -0x1, URZ ;  /* 0xffffffff04047890 */ /* 0x002fcc000fffe0ff */
[----:B------:R-:W-:-:S13]  /*0660*/  ISETP.GE.AND P0, PT, R12, UR4, PT ;  /* 0x000000040c007c0c */ /* 0x000fda000bf06270 */
[----:B------:R-:W-:Y:S05]  /*0670*/  @P0 BRA `(.L_x_30) ;  /* 0x0000000000880947 */ /* 0x000fea0003800000 */
[----:B------:R1:W5:Y:S01]  /*0680*/  LDG.E R11, desc[UR6][R6.64+0x4] ;  /* 0x00000406060b7981 */ /* 0x000362000c1e1900 */
[----:B------:R-:W-:Y:S05]  /*0690*/  BRA `(.L_x_30) ;  /* 0x0000000000807947 */ /* 0x000fea0003800000 */
.L_x_33:
[----:B------:R-:W-:-:S13]  /*06a0*/  ISETP.NE.AND P0, PT, R8, 0x10e, PT ;  /* 0x0000010e0800780c */ /* 0x000fda0003f05270 */
[----:B------:R-:W-:Y:S05]  /*06b0*/  @!P0 BRA `(.L_x_31) ;  /* 0x0000000000508947 */ /* 0x000fea0003800000 */
[----:B------:R-:W-:-:S13]  /*06c0*/  ISETP.NE.AND P0, PT, R8, 0x13b, PT ;  /* 0x0000013b0800780c */ /* 0x000fda0003f05270 */
[----:B------:R-:W-:Y:S05]  /*06d0*/  @P0 BRA `(.L_x_30) ;  /* 0x0000000000700947 */ /* 0x000fea0003800000 */
.L_x_32:
[----:B------:R-:W-:Y:S01]  /*06e0*/  VIMNMX R6, PT, PT, R12, R13, PT ;  /* 0x0000000d0c067248 */ /* 0x000fe20003fe0100 */
[----:B------:R-:W0:Y:S01]  /*06f0*/  LDCU UR4, c[0x0][0x39c] ;  /* 0x00007380ff0477ac */ /* 0x000e220008000800 */
[----:B------:R-:W-:Y:S02]  /*0700*/  IMAD.MOV.U32 R9, RZ, RZ, RZ ;  /* 0x000000ffff097224 */ /* 0x000fe400078e00ff */
[----:B------:R-:W-:-:S13]  /*0710*/  ISETP.GE.AND P0, PT, R6, 0x1, PT ;  /* 0x000000010600780c */ /* 0x000fda0003f06270 */
[----:B------:R-:W-:-:S05]  /*0720*/  @P0 IMAD R6, R12, R5, R5 ;  /* 0x000000050c060224 */ /* 0x000fca00078e0205 */
[----:B------:R-:W-:Y:S02]  /*0730*/  @P0 IADD3 R7, PT, PT, R13, -0x1, R6 ;  /* 0xffffffff0d070810 */ /* 0x000fe40007ffe006 */
[----:B------:R-:W-:-:S03]  /*0740*/  IADD3 R8, PT, PT, R5, -0x1, RZ ;  /* 0xffffffff05087810 */ /* 0x000fc60007ffe0ff */
[----:B------:R-:W-:Y:S01]  /*0750*/  @P0 IMAD.WIDE R6, R7, 0x4, R2 ;  /* 0x0000000407060825 */ /* 0x000fe200078e0202 */
[----:B0-----:R-:W-:-:S04]  /*0760*/  UIADD3 UR4, UPT, UPT, UR4, -0x1, URZ ;  /* 0xffffffff04047890 */ /* 0x001fc8000fffe0ff */
[----:B------:R4:W5:Y:S01]  /*0770*/  @P0 LDG.E R9, desc[UR6][R6.64] ;  /* 0x0000000606090981 */ /* 0x000962000c1e1900 */
[----:B------:R-:W-:-:S04]  /*0780*/  ISETP.GE.AND P0, PT, R13, R8, PT ;  /* 0x000000080d00720c */ /* 0x000fc80003f06270 */
[----:B------:R-:W-:-:S13]  /*0790*/  ISETP.GE.OR P0, PT, R12, UR4, P0 ;  /* 0x000000040c007c0c */ /* 0x000fda0008706670 */
[----:B----4-:R-:W-:Y:S05]  /*07a0*/  @P0 BRA `(.L_x_30) ;  /* 0x00000000003c0947 */ /* 0x010fea0003800000 */
[----:B------:R-:W-:-:S05]  /*07b0*/  IMAD R12, R12, R5, -R5 ;  /* 0x000000050c0c7224 */ /* 0x000fca00078e0a05 */
[----:B------:R-:W-:-:S05]  /*07c0*/  IADD3 R5, PT, PT, R13, 0x1, R12 ;  /* 0x000000010d057810 */ /* 0x000fca0007ffe00c */
[----:B------:R-:W-:-:S05]  /*07d0*/  IMAD.WIDE R2, R5, 0x4, R2 ;  /* 0x0000000405027825 */ /* 0x000fca00078e0202 */
[----:B------:R4:W5:Y:S01]  /*07e0*/  LDG.E R11, desc[UR6][R2.64] ;  /* 0x00000006020b7981 */ /* 0x000962000c1e1900 */
[----:B------:R-:W-:Y:S05]  /*07f0*/  BRA `(.L_x_30) ;  /* 0x0000000000287947 */ /* 0x000fea0003800000 */
.L_x_31:
[----:B------:R-:W-:Y:S01]  /*0800*/  ISETP.GE.AND P0, PT, R13, 0x1, PT ;  /* 0x000000010d00780c */ /* 0x000fe20003f06270 */
[----:B------:R-:W-:Y:S02]  /*0810*/  VIADD R8, R5, 0xffffffff ;  /* 0xffffffff05087836 */ /* 0x000fe40000000000 */
[----:B------:R-:W-:-:S03]  /*0820*/  IMAD.MOV.U32 R9, RZ, RZ, RZ ;  /* 0x000000ffff097224 */ /* 0x000fc600078e00ff */
[----:B------:R-:W-:-:S07]  /*0830*/  ISETP.GE.AND P1, PT, R13, R8, PT ;  /* 0x000000080d00720c */ /* 0x000fce0003f26270 */
[----:B------:R-:W-:-:S04]  /*0840*/  @P0 IMAD R12, R12, R5, -R5 ;  /* 0x000000050c0c0224 */ /* 0x000fc800078e0a05 */
[----:B------:R-:W-:Y:S02]  /*0850*/  @P0 IMAD.IADD R13, R13, 0x1, R12 ;  /* 0x000000010d0d0824 */ /* 0x000fe400078e020c */
[----:B------:R-:W-:-:S04]  /*0860*/  @!P1 IMAD.WIDE R6, R5, 0x4, R6 ;  /* 0x0000000405069825 */ /* 0x000fc800078e0206 */
[----:B------:R-:W-:Y:S01]  /*0870*/  @P0 IMAD.WIDE R2, R13, 0x4, R2 ;  /* 0x000000040d020825 */ /* 0x000fe200078e0202 */
[----:B------:R3:W5:Y:S04]  /*0880*/  @!P1 LDG.E R11, desc[UR6][R6.64] ;  /* 0x00000006060b9981 */ /* 0x000768000c1e1900 */
[----:B------:R3:W5:Y:S02]  /*0890*/  @P0 LDG.E R9, desc[UR6][R2.64] ;  /* 0x0000000602090981 */ /* 0x000764000c1e1900 */
.L_x_30:
[----:B------:R-:W-:Y:S05]  /*08a0*/  BSYNC.RECONVERGENT B1 ;  /* 0x0000000000017941 */ /* 0x000fea0003800200 */
.L_x_24:
[----:B------:R-:W-:Y:S05]  /*08b0*/  WARPSYNC.ALL ;  /* 0x0000000000007948 */ /* 0x000fea0003800000 */
[----:B-----5:R-:W-:-:S04]  /*08c0*/  FSETP.GT.AND P0, PT, R4, R11, PT ;  /* 0x0000000b0400720b */ /* 0x020fc80003f04000 */
[----:B------:R-:W-:-:S13]  /*08d0*/  FSETP.LEU.OR P0, PT, R4, R9, !P0 ;  /* 0x000000090400720b */ /* 0x000fda000470b400 */
[----:B--234-:R-:W2:Y:S02]  /*08e0*/  @!P0 LDC.64 R2, c[0x0][0x380] ;  /* 0x0000e000ff028b82 */ /* 0x01cea40000000a00 */
[----:B--2---:R-:W-:-:S05]  /*08f0*/  @!P0 IMAD.WIDE R2, R0, 0x4, R2 ;  /* 0x0000000400028825 */ /* 0x004fca00078e0202 */
[----:B------:R2:W-:Y:S01]  /*0900*/  @!P0 STG.E desc[UR6][R2.64], R4 ;  /* 0x0000000402008986 */ /* 0x0005e2000c101906 */
[----:B------:R-:W-:Y:S05]  /*0910*/  @!P0 EXIT ;  /* 0x000000000000894d */ /* 0x000fea0003800000 */
[----:B--2---:R-:W2:Y:S02]  /*0920*/  LDC.64 R2, c[0x0][0x380] ;  /* 0x0000e000ff027b82 */ /* 0x004ea40000000a00 */
[----:B--2---:R-:W-:-:S05]  /*0930*/  IMAD.WIDE R2, R0, 0x4, R2 ;  /* 0x0000000400027825 */ /* 0x004fca00078e0202 */
[----:B------:R-:W-:Y:S01]  /*0940*/  STG.E desc[UR6][R2.64], RZ ;  /* 0x000000ff02007986 */ /* 0x000fe2000c101906 */
[----:B------:R-:W-:Y:S05]  /*0950*/  EXIT ;  /* 0x000000000000794d */ /* 0x000fea0003800000 */
.L_x_38:
        /* <DEDUP_REMOVED lines=10> */
.L_x_86:


//--------------------- .text._Z22kernel_doubleThresholdPfPiS0_iiffi --------------------------
	.section	.text._Z22kernel_doubleThresholdPfPiS0_iiffi,"ax",@progbits
	.align	128
        .global         _Z22kernel_doubleThresholdPfPiS0_iiffi
        .type           _Z22kernel_doubleThresholdPfPiS0_iiffi,@function
        .size           _Z22kernel_doubleThresholdPfPiS0_iiffi,(.L_x_87 - _Z22kernel_doubleThresholdPfPiS0_iiffi)
        .other          _Z22kernel_doubleThresholdPfPiS0_iiffi,@"STO_CUDA_ENTRY STV_DEFAULT"
_Z22kernel_doubleThresholdPfPiS0_iiffi:
.text._Z22kernel_doubleThresholdPfPiS0_iiffi:
        /* <DEDUP_REMOVED lines=9> */
[----:B------:R-:W1:Y:S01]  /*0090*/  LDCU.64 UR4, c[0x0][0x358] ;  /* 0x00006b00ff0477ac */ /* 0x000e620008000a00 */
[----:B------:R-:W2:Y:S01]  /*00a0*/  LDCU UR6, c[0x0][0x3a4] ;  /* 0x00007480ff0677ac */ /* 0x000ea20008000800 */
[----:B------:R-:W3:Y:S01]  /*00b0*/  LDCU UR7, c[0x0][0x3a0] ;  /* 0x00007400ff0777ac */ /* 0x000ee20008000800 */
[----:B0-----:R-:W-:-:S06]  /*00c0*/  IMAD.WIDE R2, R7, 0x4, R2 ;  /* 0x0000000407027825 */ /* 0x001fcc00078e0202 */
[----:B-1----:R-:W2:Y:S02]  /*00d0*/  LDG.E R2, desc[UR4][R2.64] ;  /* 0x0000000402027981 */ /* 0x002ea4000c1e1900 */
[C---:B--2---:R-:W-:Y:S02]  /*00e0*/  FSETP.GE.AND P1, PT, R2.reuse, UR6, PT ;  /* 0x0000000602007c0b */ /* 0x044fe4000bf26000 */
[----:B---3--:R-:W-:-:S04]  /*00f0*/  FSETP.GE.AND P0, PT, R2, UR7, PT ;  /* 0x0000000702007c0b */ /* 0x008fc8000bf06000 */
[----:B------:R-:W-:-:S07]  /*0100*/  FSETP.GEU.OR P0, PT, R2, UR6, !P0 ;  /* 0x0000000602007c0b */ /* 0x000fce000c70e400 */
[----:B------:R-:W0:Y:S01]  /*0110*/  @P1 LDC.64 R4, c[0x0][0x388] ;  /* 0x0000e200ff041b82 */ /* 0x000e220000000a00 */
[----:B------:R-:W-:Y:S01]  /*0120*/  @P1 MOV R9, 0x1 ;  /* 0x0000000100091802 */ /* 0x000fe20000000f00 */
[----:B0-----:R-:W-:-:S05]  /*0130*/  @P1 IMAD.WIDE R4, R7, 0x4, R4 ;  /* 0x0000000407041825 */ /* 0x001fca00078e0204 */
[----:B------:R0:W-:Y:S01]  /*0140*/  @P1 STG.E desc[UR4][R4.64], R9 ;  /* 0x0000000904001986 */ /* 0x0001e2000c101904 */
[----:B------:R-:W-:Y:S05]  /*0150*/  @P0 EXIT ;  /* 0x000000000000094d */ /* 0x000fea0003800000 */
[----:B------:R-:W1:Y:S01]  /*0160*/  LDC.64 R2, c[0x0][0x390] ;  /* 0x0000e400ff027b82 */ /* 0x000e620000000a00 */
[----:B0-----:R-:W-:Y:S02]  /*0170*/  HFMA2 R5, -RZ, RZ, 0, 5.9604644775390625e-08 ;  /* 0x00000001ff057431 */ /* 0x001fe400000001ff */
[----:B-1----:R-:W-:-:S05]  /*0180*/  IMAD.WIDE R2, R7, 0x4, R2 ;  /* 0x0000000407027825 */ /* 0x002fca00078e0202 */
[----:B------:R-:W-:Y:S01]  /*0190*/  STG.E desc[UR4][R2.64], R5 ;  /* 0x0000000502007986 */ /* 0x000fe2000c101904 */
[----:B------:R-:W-:Y:S05]  /*01a0*/  EXIT ;  /* 0x000000000000794d */ /* 0x000fea0003800000 */
.L_x_39:
        /* <DEDUP_REMOVED lines=13> */
.L_x_87:


//--------------------- .text._Z24kernel_calculateGradientPfS_Piiii --------------------------
	.section	.text._Z24kernel_calculateGradientPfS_Piiii,"ax",@progbits
	.align	128
        .global         _Z24kernel_calculateGradientPfS_Piiii
        .type           _Z24kernel_calculateGradientPfS_Piiii,@function
        .size           _Z24kernel_calculateGradientPfS_Piiii,(.L_x_82 - _Z24kernel_calculateGradientPfS_Piiii)
        .other          _Z24kernel_calculateGradientPfS_Piiii,@"STO_CUDA_ENTRY STV_DEFAULT"
_Z24kernel_calculateGradientPfS_Piiii:
.text._Z24kernel_calculateGradientPfS_Piiii:
        /* <DEDUP_REMOVED lines=8> */
[----:B------:R-:W0:Y:S01]  /*0080*/  LDC R3, c[0x0][0x398] ;  /* 0x0000e600ff037b82 */ /* 0x000e220000000800 */
[----:B------:R-:W-:Y:S01]  /*0090*/  IABS R8, R4 ;  /* 0x0000000400087213 */ /* 0x000fe20000000000 */
[----:B------:R-:W1:Y:S01]  /*00a0*/  LDCU UR4, c[0x0][0x39c] ;  /* 0x00007380ff0477ac */ /* 0x000e620008000800 */
[----:B------:R-:W-:Y:S01]  /*00b0*/  ISETP.GE.AND P0, PT, R4, RZ, PT ;  /* 0x000000ff0400720c */ /* 0x000fe20003f06270 */
[----:B------:R-:W2:Y:S01]  /*00c0*/  LDCU.64 UR6, c[0x0][0x358] ;  /* 0x00006b00ff0677ac */ /* 0x000ea20008000a00 */
[----:B-1----:R-:W-:Y:S01]  /*00d0*/  UIADD3 UR4, UPT, UPT, UR4, -0x1, URZ ;  /* 0xffffffff04047890 */ /* 0x002fe2000fffe0ff */
[----:B0-----:R-:W-:-:S04]  /*00e0*/  IABS R5, R3 ;  /* 0x0000000300057213 */ /* 0x001fc80000000000 */
[----:B------:R-:W0:Y:S08]  /*00f0*/  I2F.RP R0, R5 ;  /* 0x0000000500007306 */ /* 0x000e300000209400 */
[----:B0-----:R-:W0:Y:S02]  /*0100*/  MUFU.RCP R0, R0 ;  /* 0x0000000000007308 */ /* 0x001e240000001000 */
[----:B0-----:R-:W-:-:S06]  /*0110*/  VIADD R6, R0, 0xffffffe ;  /* 0x0ffffffe00067836 */ /* 0x001fcc0000000000 */
[----:B------:R0:W1:Y:S02]  /*0120*/  F2I.FTZ.U32.TRUNC.NTZ R7, R6 ;  /* 0x0000000600077305 */ /* 0x000064000021f000 */
[----:B0-----:R-:W-:Y:S02]  /*0130*/  IMAD.MOV.U32 R6, RZ, RZ, RZ ;  /* 0x000000ffff067224 */ /* 0x001fe400078e00ff */
[----:B-1----:R-:W-:-:S04]  /*0140*/  IMAD.MOV R2, RZ, RZ, -R7 ;  /* 0x000000ffff027224 */ /* 0x002fc800078e0a07 */
[----:B------:R-:W-:-:S04]  /*0150*/  IMAD R9, R2, R5, RZ ;  /* 0x0000000502097224 */ /* 0x000fc800078e02ff */
[----:B------:R-:W-:Y:S01]  /*0160*/  IMAD.HI.U32 R7, R7, R9, R6 ;  /* 0x0000000907077227 */ /* 0x000fe200078e0006 */
[----:B------:R-:W-:-:S04]  /*0170*/  LOP3.LUT R6, R4, R3, RZ, 0x3c, !PT ;  /* 0x0000000304067212 */ /* 0x000fc800078e3cff */
[----:B------:R-:W-:Y:S01]  /*0180*/  ISETP.GE.AND P1, PT, R6, RZ, PT ;  /* 0x000000ff0600720c */ /* 0x000fe20003f26270 */
[----:B------:R-:W-:Y:S02]  /*0190*/  IMAD.HI.U32 R2, R7, R8, RZ ;  /* 0x0000000807027227 */ /* 0x000fe400078e00ff */
[----:B------:R-:W0:Y:S02]  /*01a0*/  LDC.64 R6, c[0x0][0x380] ;  /* 0x0000e000ff067b82 */ /* 0x000e240000000a00 */
[----:B------:R-:W-:-:S04]  /*01b0*/  IMAD.MOV R0, RZ, RZ, -R2 ;  /* 0x000000ffff007224 */ /* 0x000fc800078e0a02 */
[----:B------:R-:W-:Y:S02]  /*01c0*/  IMAD R0, R5, R0, R8 ;  /* 0x0000000005007224 */ /* 0x000fe400078e0208 */
[----:B------:R-:W-:-:S03]  /*01d0*/  VIADD R8, R3, 0xffffffff ;  /* 0xffffffff03087836 */ /* 0x000fc60000000000 */
[----:B------:R-:W-:Y:S02]  /*01e0*/  ISETP.GT.U32.AND P3, PT, R5, R0, PT ;  /* 0x000000000500720c */ /* 0x000fe40003f64070 */
[----:B------:R-:W-:-:S11]  /*01f0*/  I2FP.F32.S32 R9, R8 ;  /* 0x0000000800097245 */ /* 0x000fd60000201400 */
[----:B------:R-:W-:Y:S02]  /*0200*/  @!P3 IMAD.IADD R0, R0, 0x1, -R5 ;  /* 0x000000010000b824 */ /* 0x000fe400078e0a05 */
[----:B------:R-:W-:Y:S02]  /*0210*/  @!P3 VIADD R2, R2, 0x1 ;  /* 0x000000010202b836 */ /* 0x000fe40000000000 */
[----:B0-----:R-:W-:Y:S01]  /*0220*/  IMAD.WIDE R6, R4, 0x4, R6 ;  /* 0x0000000404067825 */ /* 0x001fe200078e0206 */
[C---:B------:R-:W-:Y:S02]  /*0230*/  ISETP.GE.U32.AND P2, PT, R0.reuse, R5, PT ;  /* 0x000000050000720c */ /* 0x040fe40003f46070 */
[----:B------:R-:W-:Y:S01]  /*0240*/  ISETP.GT.U32.AND P3, PT, R5, R0, PT ;  /* 0x000000000500720c */ /* 0x000fe20003f64070 */
[----:B------:R-:W-:-:S05]  /*0250*/  IMAD.IADD R5, R0, 0x1, -R5 ;  /* 0x0000000100057824 */ /* 0x000fca00078e0a05 */
[----:B------:R-:W-:Y:S02]  /*0260*/  SEL R0, R5, R0, !P3 ;  /* 0x0000000005007207 */ /* 0x000fe40005800000 */
[----:B------:R-:W-:Y:S02]  /*0270*/  LOP3.LUT R5, RZ, R3, RZ, 0x33, !PT ;  /* 0x00000003ff057212 */ /* 0x000fe400078e33ff */
[----:B------:R-:W-:Y:S01]  /*0280*/  @!P0 IADD3 R0, PT, PT, -R0, RZ, RZ ;  /* 0x000000ff00008210 */ /* 0x000fe20007ffe1ff */
[----:B------:R-:W-:Y:S01]  /*0290*/  @P2 VIADD R2, R2, 0x1 ;  /* 0x0000000102022836 */ /* 0x000fe20000000000 */
[----:B------:R-:W-:-:S03]  /*02a0*/  ISETP.NE.AND P2, PT, R3, RZ, PT ;  /* 0x000000ff0300720c */ /* 0x000fc60003f45270 */
[----:B------:R-:W-:Y:S01]  /*02b0*/  @!P1 IMAD.MOV R2, RZ, RZ, -R2 ;  /* 0x000000ffff029224 */ /* 0x000fe200078e0a02 */
[----:B------:R-:W-:-:S04]  /*02c0*/  SEL R0, R5, R0, !P2 ;  /* 0x0000000005007207 */ /* 0x000fc80005000000 */
[----:B------:R-:W-:Y:S02]  /*02d0*/  SEL R2, R5, R2, !P2 ;  /* 0x0000000205027207 */ /* 0x000fe40005000000 */
[----:B------:R-:W-:Y:S02]  /*02e0*/  I2FP.F32.S32 R5, UR4 ;  /* 0x0000000400057c45 */ /* 0x000fe40008201400 */
[----:B------:R-:W-:Y:S02]  /*02f0*/  I2FP.F32.S32 R2, R2 ;  /* 0x0000000200027245 */ /* 0x000fe40000201400 */
[----:B------:R-:W-:Y:S02]  /*0300*/  I2FP.F32.S32 R0, R0 ;  /* 0x0000000000007245 */ /* 0x000fe40000201400 */
[----:B------:R-:W-:Y:S02]  /*0310*/  FSETP.NEU.AND P0, PT, R2, R5, PT ;  /* 0x000000050200720b */ /* 0x000fe40003f0d000 */
[----:B------:R-:W-:-:S11]  /*0320*/  FSETP.NEU.AND P1, PT, R0, R9, PT ;  /* 0x000000090000720b */ /* 0x000fd60003f2d000 */
[----:B------:R-:W-:Y:S01]  /*0330*/  @P0 IMAD.WIDE R8, R3, 0x4, R6 ;  /* 0x0000000403080825 */ /* 0x000fe200078e0206 */
[----:B--2---:R-:W2:Y:S04]  /*0340*/  @P0 LDG.E R5, desc[UR6][R6.64] ;  /* 0x0000000606050981 */ /* 0x004ea8000c1e1900 */
[----:B------:R-:W3:Y:S04]  /*0350*/  @P1 LDG.E R0, desc[UR6][R6.64+0x4] ;  /* 0x0000040606001981 */ /* 0x000ee8000c1e1900 */
[----:B------:R-:W3:Y:S04]  /*0360*/  @P1 LDG.E R11, desc[UR6][R6.64] ;  /* 0x00000006060b1981 */ /* 0x000ee8000c1e1900 */
[----:B------:R-:W2:Y:S01]  /*0370*/  @P0 LDG.E R8, desc[UR6][R8.64] ;  /* 0x0000000608080981 */ /* 0x000ea2000c1e1900 */
[----:B------:R-:W-:Y:S01]  /*0380*/  CS2R R2, SRZ ;  /* 0x0000000000027805 */ /* 0x000fe2000001ff00 */
[----:B------:R-:W-:Y:S01]  /*0390*/  BSSY.RECONVERGENT B0, `(.L_x_40) ;  /* 0x0000010000007945 */ /* 0x000fe20003800200 */
[----:B---3--:R-:W-:-:S04]  /*03a0*/  @P1 FADD R3, -R11, R0 ;  /* 0x000000000b031221 */ /* 0x008fc80000000100 */
[----:B------:R-:W-:Y:S01]  /*03b0*/  FMUL R11, R3, R3 ;  /* 0x00000003030b7220 */ /* 0x000fe20000400000 */
[----:B--2---:R-:W-:-:S04]  /*03c0*/  @P0 FADD R2, R8, -R5 ;  /* 0x8000000508020221 */ /* 0x004fc80000000000 */
[----:B------:R-:W-:-:S04]  /*03d0*/  FFMA R12, R2, R2, R11 ;  /* 0x00000002020c7223 */ /* 0x000fc8000000000b */
[----:B------:R-:W-:Y:S01]  /*03e0*/  VIADD R0, R12, 0xf3000000 ;  /* 0xf30000000c007836 */ /* 0x000fe20000000000 */
[----:B------:R0:W1:Y:S04]  /*03f0*/  MUFU.RSQ R11, R12 ;  /* 0x0000000c000b7308 */ /* 0x0000680000001400 */
[----:B------:R-:W-:-:S13]  /*0400*/  ISETP.GT.U32.AND P0, PT, R0, 0x727fffff, PT ;  /* 0x727fffff0000780c */ /* 0x000fda0003f04070 */
[----:B01----:R-:W-:Y:S05]  /*0410*/  @!P0 BRA `(.L_x_41) ;  /* 0x00000000000c8947 */ /* 0x003fea0003800000 */
[----:B------:R-:W-:-:S07]  /*0420*/  MOV R10, 0x440 ;  /* 0x00000440000a7802 */ /* 0x000fce0000000f00 */
[----:B------:R-:W-:Y:S05]  /*0430*/  CALL.REL.NOINC `($__internal_1_$__cuda_sm20_sqrt_rn_f32_slowpath) ;  /* 0x0000000800a87944 */ /* 0x000fea0003c00000 */
[----:B------:R-:W-:Y:S05]  /*0440*/  BRA `(.L_x_42) ;  /* 0x0000000000107947 */ /* 0x000fea0003800000 */
.L_x_41:
[----:B------:R-:W-:Y:S01]  /*0450*/  FMUL.FTZ R5, R12, R11 ;  /* 0x0000000b0c057220 */ /* 0x000fe20000410000 */
[----:B------:R-:W-:-:S03]  /*0460*/  FMUL.FTZ R6, R11, 0.5 ;  /* 0x3f0000000b067820 */ /* 0x000fc60000410000 */
[----:B------:R-:W-:-:S04]  /*0470*/  FFMA R0, -R5, R5, R12 ;  /* 0x0000000505007223 */ /* 0x000fc8000000010c */
[----:B------:R-:W-:-:S07]  /*0480*/  FFMA R5, R0, R6, R5 ;  /* 0x0000000600057223 */ /* 0x000fce0000000005 */
.L_x_42:
[----:B------:R-:W-:Y:S05]  /*0490*/  BSYNC.RECONVERGENT B0 ;  /* 0x0000000000007941 */ /* 0x000fea0003800200 */
.L_x_40:
[----:B------:R-:W0:Y:S01]  /*04a0*/  LDC.64 R6, c[0x0][0x388] ;  /* 0x0000e200ff067b82 */ /* 0x000e220000000a00 */
[----:B------:R-:W1:Y:S01]  /*04b0*/  F2F.F64.F32 R8, |R3| ;  /* 0x4000000300087310 */ /* 0x000e620000201800 */
[----:B------:R-:W-:Y:S01]  /*04c0*/  UMOV UR4, 0xa0b5ed8d ;  /* 0xa0b5ed8d00047882 */ /* 0x000fe20000000000 */
[----:B------:R-:W-:Y:S01]  /*04d0*/  UMOV UR5, 0x3eb0c6f7 ;  /* 0x3eb0c6f700057882 */ /* 0x000fe20000000000 */
[----:B------:R-:W-:Y:S01]  /*04e0*/  BSSY.RECONVERGENT B0, `(.L_x_43) ;  /* 0x000003f000007945 */ /* 0x000fe20003800200 */
[----:B------:R-:W-:Y:S01]  /*04f0*/  IMAD.MOV.U32 R0, RZ, RZ, 0x42b40000 ;  /* 0x42b40000ff007424 */ /* 0x000fe200078e00ff */
[----:B-1----:R-:W-:Y:S01]  /*0500*/  DSETP.GEU.AND P0, PT, R8, UR4, PT ;  /* 0x0000000408007e2a */ /* 0x002fe2000bf0e000 */
[----:B0-----:R-:W-:-:S05]  /*0510*/  IMAD.WIDE R6, R4, 0x4, R6 ;  /* 0x0000000404067825 */ /* 0x001fca00078e0206 */
[----:B------:R0:W-:Y:S08]  /*0520*/  STG.E desc[UR6][R6.64], R5 ;  /* 0x0000000506007986 */ /* 0x0001f0000c101906 */
[----:B------:R-:W-:Y:S05]  /*0530*/  @!P0 BRA `(.L_x_44) ;  /* 0x0000000000e48947 */ /* 0x000fea0003800000 */
[----:B------:R-:W0:Y:S01]  /*0540*/  MUFU.RCP R0, R3 ;  /* 0x0000000300007308 */ /* 0x000e220000001000 */
[----:B------:R-:W-:Y:S07]  /*0550*/  BSSY.RECONVERGENT B1, `(.L_x_45) ;  /* 0x000000b000017945 */ /* 0x000fee0003800200 */
[----:B------:R-:W1:Y:S01]  /*0560*/  FCHK P0, R2, R3 ;  /* 0x0000000302007302 */ /* 0x000e620000000000 */
[----:B0-----:R-:W-:-:S04]  /*0570*/  FFMA R5, R0, -R3, 1 ;  /* 0x3f80000000057423 */ /* 0x001fc80000000803 */
[----:B------:R-:W-:-:S04]  /*0580*/  FFMA R0, R0, R5, R0 ;  /* 0x0000000500007223 */ /* 0x000fc80000000000 */
[----:B------:R-:W-:-:S04]  /*0590*/  FFMA R5, R0, R2, RZ ;  /* 0x0000000200057223 */ /* 0x000fc800000000ff */
[----:B------:R-:W-:-:S04]  /*05a0*/  FFMA R6, R5, -R3, R2 ;  /* 0x8000000305067223 */ /* 0x000fc80000000002 */
[----:B------:R-:W-:Y:S01]  /*05b0*/  FFMA R0, R0, R6, R5 ;  /* 0x0000000600007223 */ /* 0x000fe20000000005 */
[----:B-1----:R-:W-:Y:S06]  /*05c0*/  @!P0 BRA `(.L_x_46) ;  /* 0x00000000000c8947 */ /* 0x002fec0003800000 */
[----:B------:R-:W-:Y:S01]  /*05d0*/  IMAD.MOV.U32 R0, RZ, RZ, R2 ;  /* 0x000000ffff007224 */ /* 0x000fe200078e0002 */
[----:B------:R-:W-:-:S07]  /*05e0*/  MOV R2, 0x600 ;  /* 0x0000060000027802 */ /* 0x000fce0000000f00 */
[----:B------:R-:W-:Y:S05]  /*05f0*/  CALL.REL.NOINC `($__internal_2_$__cuda_sm3x_div_rn_noftz_f32_slowpath) ;  /* 0x0000000800947944 */ /* 0x000fea0003c00000 */
.L_x_46:
[----:B------:R-:W-:Y:S05]  /*0600*/  BSYNC.RECONVERGENT B1 ;  /* 0x0000000000017941 */ /* 0x000fea0003800200 */
.L_x_45:
[----:B------:R-:W0:Y:S01]  /*0610*/  MUFU.RCP R3, |R0| ;  /* 0x4000000000037308 */ /* 0x000e220000001000 */
[----:B------:R-:W-:Y:S01]  /*0620*/  FSETP.GT.AND P0, PT, |R0|, 1, PT ;  /* 0x3f8000000000780b */ /* 0x000fe20003f04200 */
[----:B------:R-:W-:Y:S01]  /*0630*/  IMAD.MOV.U32 R2, RZ, RZ, 0x4d12d84a ;  /* 0x4d12d84aff027424 */ /* 0x000fe200078e00ff */
[----:B------:R-:W-:Y:S01]  /*0640*/  BSSY.RECONVERGENT B1, `(.L_x_47) ;  /* 0x0000026000017945 */ /* 0x000fe20003800200 */
[----:B------:R-:W-:Y:S02]  /*0650*/  IMAD.MOV.U32 R6, RZ, RZ, 0x1 ;  /* 0x00000001ff067424 */ /* 0x000fe400078e00ff */
[----:B------:R-:W-:Y:S02]  /*0660*/  IMAD.MOV.U32 R12, RZ, RZ, 0x3f6ee581 ;  /* 0x3f6ee581ff0c7424 */ /* 0x000fe400078e00ff */
[----:B------:R-:W1:Y:S01]  /*0670*/  MUFU.RCP64H R7, 3.1415920257568359375 ;  /* 0x400921fb00077908 */ /* 0x000e620000001800 */
[----:B0-----:R-:W-:Y:S01]  /*0680*/  FSEL R5, R3, |R0|, P0 ;  /* 0x4000000003057208 */ /* 0x001fe20000000000 */
[----:B------:R-:W-:-:S04]  /*0690*/  IMAD.MOV.U32 R3, RZ, RZ, 0x3b2090aa ;  /* 0x3b2090aaff037424 */ /* 0x000fc800078e00ff */
[----:B------:R-:W-:-:S04]  /*06a0*/  FMUL R10, R5, R5 ;  /* 0x00000005050a7220 */ /* 0x000fc80000400000 */
[----:B------:R-:W-:-:S04]  /*06b0*/  FFMA R3, R10, R3, -0.014396979473531246185 ;  /* 0xbc6be14f0a037423 */ /* 0x000fc80000000003 */
[----:B------:R-:W-:-:S04]  /*06c0*/  FFMA R3, R10, R3, 0.039849750697612762451 ;  /* 0x3d23397e0a037423 */ /* 0x000fc80000000003 */
[----:B------:R-:W-:-:S04]  /*06d0*/  FFMA R3, R10, R3, -0.072529748082160949707 ;  /* 0xbd948a7a0a037423 */ /* 0x000fc80000000003 */
[----:B------:R-:W-:-:S04]  /*06e0*/  FFMA R3, R10, R3, 0.10518480092287063599 ;  /* 0x3dd76b210a037423 */ /* 0x000fc80000000003 */
[----:B------:R-:W-:Y:S01]  /*06f0*/  FFMA R9, R10, R3, -0.14171802997589111328 ;  /* 0xbe111e880a097423 */ /* 0x000fe20000000003 */
[----:B------:R-:W-:-:S03]  /*0700*/  MOV R3, 0x400921fb ;  /* 0x400921fb00037802 */ /* 0x000fc60000000f00 */
[----:B------:R-:W-:-:S03]  /*0710*/  FFMA R11, R10, R9, 0.19988775253295898438 ;  /* 0x3e4caf600a0b7423 */ /* 0x000fc60000000009 */
[----:B-1----:R-:W-:Y:S01]  /*0720*/  DFMA R8, R6, -R2, 1 ;  /* 0x3ff000000608742b */ /* 0x002fe20000000802 */
[----:B------:R-:W-:-:S04]  /*0730*/  FFMA R11, R10, R11, -0.33332940936088562012 ;  /* 0xbeaaaa270a0b7423 */ /* 0x000fc8000000000b */
[----:B------:R-:W-:-:S03]  /*0740*/  FMUL R10, R10, R11 ;  /* 0x0000000b0a0a7220 */ /* 0x000fc60000400000 */
[----:B------:R-:W-:Y:S01]  /*0750*/  DFMA R8, R8, R8, R8 ;  /* 0x000000080808722b */ /* 0x000fe20000000008 */
[----:B------:R-:W-:-:S04]  /*0760*/  FFMA R5, R5, R10, R5 ;  /* 0x0000000a05057223 */ /* 0x000fc80000000005 */
[----:B------:R-:W-:Y:S01]  /*0770*/  @P0 FFMA R5, R12, 1.6832555532455444336, -R5 ;  /* 0x3fd774eb0c050823 */ /* 0x000fe20000000805 */
[----:B------:R-:W-:Y:S02]  /*0780*/  FSETP.NAN.AND P0, PT, |R0|, |R0|, PT ;  /* 0x400000000000720b */ /* 0x000fe40003f08200 */
[----:B------:R-:W-:Y:S02]  /*0790*/  DFMA R8, R6, R8, R6 ;  /* 0x000000080608722b */ /* 0x000fe40000000006 */
[----:B------:R-:W-:-:S04]  /*07a0*/  LOP3.LUT R0, R5, 0x80000000, R0, 0xb8, !PT ;  /* 0x8000000005007812 */ /* 0x000fc800078eb800 */
[----:B------:R-:W-:Y:S02]  /*07b0*/  FSEL R0, R0, R5, !P0 ;  /* 0x0000000500007208 */ /* 0x000fe40004000000 */
[C---:B------:R-:W-:Y:S02]  /*07c0*/  DFMA R6, R8.reuse, -R2, 1 ;  /* 0x3ff000000806742b */ /* 0x040fe40000000802 */
[----:B------:R-:W0:Y:S06]  /*07d0*/  F2F.F64.F32 R12, R0 ;  /* 0x00000000000c7310 */ /* 0x000e2c0000201800 */
[----:B------:R-:W-:-:S08]  /*07e0*/  DFMA R6, R8, R6, R8 ;  /* 0x000000060806722b */ /* 0x000fd00000000008 */
[----:B0-----:R-:W-:Y:S01]  /*07f0*/  DMUL R8, R12, R6 ;  /* 0x000000060c087228 */ /* 0x001fe20000000000 */
[----:B------:R-:W-:-:S07]  /*0800*/  FSETP.GEU.AND P1, PT, |R13|, 6.5827683646048100446e-37, PT ;  /* 0x036000000d00780b */ /* 0x000fce0003f2e200 */
[----:B------:R-:W-:-:S08]  /*0810*/  DFMA R2, R8, -R2, R12 ;  /* 0x800000020802722b */ /* 0x000fd0000000000c */
[----:B------:R-:W-:-:S10]  /*0820*/  DFMA R2, R6, R2, R8 ;  /* 0x000000020602722b */ /* 0x000fd40000000008 */
[----:B------:R-:W-:-:S05]  /*0830*/  FFMA R5, RZ, 2.1426990032196044922, R3 ;  /* 0x400921fbff057823 */ /* 0x000fca0000000003 */
[----:B------:R-:W-:-:S13]  /*0840*/  FSETP.GT.AND P0, PT, |R5|, 1.469367938527859385e-39, PT ;  /* 0x001000000500780b */ /* 0x000fda0003f04200 */
[----:B------:R-:W-:Y:S05]  /*0850*/  @P0 BRA P1, `(.L_x_48) ;  /* 0x0000000000100947 */ /* 0x000fea0000800000 */
[----:B------:R-:W-:-:S07]  /*0860*/  MOV R0, 0x880 ;  /* 0x0000088000007802 */ /* 0x000fce0000000f00 */
[----:B------:R-:W-:Y:S05]  /*0870*/  CALL.REL.NOINC `($__internal_0_$__cuda_sm20_div_rn_f64_full) ;  /* 0x0000000000547944 */ /* 0x000fea0003c00000 */
[----:B------:R-:W-:Y:S02]  /*0880*/  IMAD.MOV.U32 R2, RZ, RZ, R12 ;  /* 0x000000ffff027224 */ /* 0x000fe400078e000c */
[----:B------:R-:W-:-:S07]  /*0890*/  IMAD.MOV.U32 R3, RZ, RZ, R13 ;  /* 0x000000ffff037224 */ /* 0x000fce00078e000d */
.L_x_48:
[----:B------:R-:W-:Y:S05]  /*08a0*/  BSYNC.RECONVERGENT B1 ;  /* 0x0000000000017941 */ /* 0x000fea0003800200 */
.L_x_47:
[----:B------:R-:W-:-:S06]  /*08b0*/  DMUL R2, R2, 180 ;  /* 0x4066800002027828 */ /* 0x000fcc0000000000 */
[----:B------:R1:W2:Y:S05]  /*08c0*/  F2F.F32.F64 R0, R2 ;  /* 0x0000000200007310 */ /* 0x0002aa0000301000 */
.L_x_44:
[----:B------:R-:W-:Y:S05]  /*08d0*/  BSYNC.RECONVERGENT B0 ;  /* 0x0000000000007941 */ /* 0x000fea0003800200 */
.L_x_43:
[----:B--2---:R-:W-:Y:S01]  /*08e0*/  IMAD.MOV.U32 R8, RZ, RZ, R0 ;  /* 0x000000ffff087224 */ /* 0x004fe200078e0000 */
[----:B0-----:R-:W0:Y:S04]  /*08f0*/  LDC.64 R6, c[0x0][0x390] ;  /* 0x0000e400ff067b82 */ /* 0x001e280000000a00 */
[----:B------:R-:W-:-:S13]  /*0900*/  FSETP.GEU.AND P0, PT, R8, RZ, PT ;  /* 0x000000ff0800720b */ /* 0x000fda0003f0e000 */
[----:B------:R-:W-:-:S04]  /*0910*/  @!P0 FADD R8, R8, 180 ;  /* 0x4334000008088421 */ /* 0x000fc80000000000 */
[----:B-1----:R-:W1:Y:S02]  /*0920*/  F2F.F64.F32 R2, R8 ;  /* 0x0000000800027310 */ /* 0x002e640000201800 */
[----:B-1----:R-:W-:-:S10]  /*0930*/  DADD R2, R2, 22.5 ;  /* 0x4036800002027429 */ /* 0x002fd40000000000 */
[----:B------:R1:W2:Y:S02]  /*0940*/  F2I.F64.TRUNC R3, R2 ;  /* 0x0000000200037311 */ /* 0x0002a4000030d100 */
[----:B-1----:R-:W-:-:S04]  /*0950*/  IMAD.MOV.U32 R2, RZ, RZ, RZ ;  /* 0x000000ffff027224 */ /* 0x002fc800078e00ff */
[----:B--2---:R-:W-:-:S05]  /*0960*/  IMAD.HI R0, R3, -0x49f49f49, R2 ;  /* 0xb60b60b703007827 */ /* 0x004fca00078e0202 */
[----:B------:R-:W-:-:S04]  /*0970*/  SHF.R.U32.HI R5, RZ, 0x1f, R0 ;  /* 0x0000001fff057819 */ /* 0x000fc80000011600 */
[----:B------:R-:W-:Y:S01]  /*0980*/  LEA.HI.SX32 R0, R0, R5, 0x1b ;  /* 0x0000000500007211 */ /* 0x000fe200078fdaff */
[----:B0-----:R-:W-:-:S04]  /*0990*/  IMAD.WIDE R4, R4, 0x4, R6 ;  /* 0x0000000404047825 */ /* 0x001fc800078e0206 */
[----:B------:R-:W-:-:S05]  /*09a0*/  IMAD R7, R0, 0x2d, RZ ;  /* 0x0000002d00077824 */ /* 0x000fca00078e02ff */
[----:B------:R-:W-:Y:S01]  /*09b0*/  STG.E desc[UR6][R4.64], R7 ;  /* 0x0000000704007986 */ /* 0x000fe2000c101906 */
[----:B------:R-:W-:Y:S05]  /*09c0*/  EXIT ;  /* 0x000000000000794d */ /* 0x000fea0003800000 */
        .weak           $__internal_0_$__cuda_sm20_div_rn_f64_full
        .type           $__internal_0_$__cuda_sm20_div_rn_f64_full,@function
        .size           $__internal_0_$__cuda_sm20_div_rn_f64_full,($__internal_1_$__cuda_sm20_sqrt_rn_f32_slowpath - $__internal_0_$__cuda_sm20_div_rn_f64_full)
$__internal_0_$__cuda_sm20_div_rn_f64_full:
[----:B------:R-:W-:Y:S01]  /*09d0*/  MOV R3, 0x3ff921fb ;  /* 0x3ff921fb00037802 */ /* 0x000fe20000000f00 */
[----:B------:R-:W-:Y:S01]  /*09e0*/  IMAD.MOV.U32 R2, RZ, RZ, 0x4d12d84a ;  /* 0x4d12d84aff027424 */ /* 0x000fe200078e00ff */
[----:B------:R-:W-:Y:S01]  /*09f0*/  BSSY.RECONVERGENT B2, `(.L_x_49) ;  /* 0x000004b000027945 */ /* 0x000fe20003800200 */
[----:B------:R-:W-:Y:S01]  /*0a00*/  IMAD.MOV.U32 R8, RZ, RZ, 0x1 ;  /* 0x00000001ff087424 */ /* 0x000fe200078e00ff */
[----:B------:R-:W0:Y:S01]  /*0a10*/  MUFU.RCP64H R9, R3 ;  /* 0x0000000300097308 */ /* 0x000e220000001800 */
[----:B------:R-:W-:Y:S02]  /*0a20*/  IMAD.MOV.U32 R7, RZ, RZ, R13 ;  /* 0x000000ffff077224 */ /* 0x000fe400078e000d */
[----:B------:R-:W-:Y:S02]  /*0a30*/  IMAD.MOV.U32 R13, RZ, RZ, 0x1ca00000 ;  /* 0x1ca00000ff0d7424 */ /* 0x000fe400078e00ff */
[----:B------:R-:W-:Y:S01]  /*0a40*/  IMAD.MOV.U32 R6, RZ, RZ, R12 ;  /* 0x000000ffff067224 */ /* 0x000fe200078e000c */
[C---:B------:R-:W-:Y:S01]  /*0a50*/  FSETP.GEU.AND P1, PT, |R7|.reuse, 1.469367938527859385e-39, PT ;  /* 0x001000000700780b */ /* 0x040fe20003f2e200 */
[----:B------:R-:W-:Y:S01]  /*0a60*/  IMAD.MOV.U32 R19, RZ, RZ, 0x40000000 ;  /* 0x40000000ff137424 */ /* 0x000fe200078e00ff */
[----:B------:R-:W-:-:S03]  /*0a70*/  LOP3.LUT R5, R7, 0x7ff00000, RZ, 0xc0, !PT ;  /* 0x7ff0000007057812 */ /* 0x000fc600078ec0ff */
[----:B------:R-:W-:Y:S01]  /*0a80*/  VIADD R20, R19, 0xffffffff ;  /* 0xffffffff13147836 */ /* 0x000fe20000000000 */
[----:B------:R-:W-:Y:S02]  /*0a90*/  ISETP.GE.U32.AND P0, PT, R5, 0x40000000, PT ;  /* 0x400000000500780c */ /* 0x000fe40003f06070 */
[----:B------:R-:W-:Y:S02]  /*0aa0*/  MOV R18, R5 ;  /* 0x0000000500127202 */ /* 0x000fe40000000f00 */
[----:B------:R-:W-:Y:S01]  /*0ab0*/  SEL R13, R13, 0x63400000, !P0 ;  /* 0x634000000d0d7807 */ /* 0x000fe20004000000 */
[----:B0-----:R-:W-:-:S08]  /*0ac0*/  DFMA R10, R8, -R2, 1 ;  /* 0x3ff00000080a742b */ /* 0x001fd00000000802 */
[----:B------:R-:W-:-:S08]  /*0ad0*/  DFMA R10, R10, R10, R10 ;  /* 0x0000000a0a0a722b */ /* 0x000fd0000000000a */
[----:B------:R-:W-:Y:S01]  /*0ae0*/  DFMA R14, R8, R10, R8 ;  /* 0x0000000a080e722b */ /* 0x000fe20000000008 */
[C-C-:B------:R-:W-:Y:S01]  /*0af0*/  @!P1 LOP3.LUT R10, R13.reuse, 0x80000000, R7.reuse, 0xf8, !PT ;  /* 0x800000000d0a9812 */ /* 0x140fe200078ef807 */
[----:B------:R-:W-:Y:S01]  /*0b00*/  IMAD.MOV.U32 R8, RZ, RZ, R6 ;  /* 0x000000ffff087224 */ /* 0x000fe200078e0006 */
[----:B------:R-:W-:Y:S02]  /*0b10*/  LOP3.LUT R9, R13, 0x800fffff, R7, 0xf8, !PT ;  /* 0x800fffff0d097812 */ /* 0x000fe400078ef807 */
[----:B------:R-:W-:Y:S01]  /*0b20*/  @!P1 LOP3.LUT R11, R10, 0x100000, RZ, 0xfc, !PT ;  /* 0x001000000a0b9812 */ /* 0x000fe200078efcff */
[----:B------:R-:W-:Y:S02]  /*0b30*/  @!P1 IMAD.MOV.U32 R10, RZ, RZ, RZ ;  /* 0x000000ffff0a9224 */ /* 0x000fe400078e00ff */
[----:B------:R-:W-:-:S04]  /*0b40*/  DFMA R16, R14, -R2, 1 ;  /* 0x3ff000000e10742b */ /* 0x000fc80000000802 */
[----:B------:R-:W-:-:S04]  /*0b50*/  @!P1 DFMA R8, R8, 2, -R10 ;  /* 0x400000000808982b */ /* 0x000fc8000000080a */
[----:B------:R-:W-:-:S06]  /*0b60*/  DFMA R16, R14, R16, R14 ;  /* 0x000000100e10722b */ /* 0x000fcc000000000e */
[----:B------:R-:W-:Y:S02]  /*0b70*/  @!P1 LOP3.LUT R18, R9, 0x7ff00000, RZ, 0xc0, !PT ;  /* 0x7ff0000009129812 */ /* 0x000fe400078ec0ff */
[----:B------:R-:W-:-:S03]  /*0b80*/  DMUL R10, R16, R8 ;  /* 0x00000008100a7228 */ /* 0x000fc60000000000 */
[----:B------:R-:W-:-:S05]  /*0b90*/  VIADD R12, R18, 0xffffffff ;  /* 0xffffffff120c7836 */ /* 0x000fca0000000000 */
[----:B------:R-:W-:Y:S01]  /*0ba0*/  DFMA R14, R10, -R2, R8 ;  /* 0x800000020a0e722b */ /* 0x000fe20000000008 */
[----:B------:R-:W-:-:S04]  /*0bb0*/  ISETP.GT.U32.AND P0, PT, R12, 0x7feffffe, PT ;  /* 0x7feffffe0c00780c */ /* 0x000fc80003f04070 */
[----:B------:R-:W-:-:S03]  /*0bc0*/  ISETP.GT.U32.OR P0, PT, R20, 0x7feffffe, P0 ;  /* 0x7feffffe1400780c */ /* 0x000fc60000704470 */
[----:B------:R-:W-:-:S10]  /*0bd0*/  DFMA R10, R16, R14, R10 ;  /* 0x0000000e100a722b */ /* 0x000fd4000000000a */
[----:B------:R-:W-:Y:S05]  /*0be0*/  @P0 BRA `(.L_x_50) ;  /* 0x0000000000680947 */ /* 0x000fea0003800000 */
[----:B------:R-:W-:-:S05]  /*0bf0*/  IMAD.MOV.U32 R6, RZ, RZ, 0x40000000 ;  /* 0x40000000ff067424 */ /* 0x000fca00078e00ff */
[----:B------:R-:W-:-:S04]  /*0c00*/  VIADDMNMX R5, R5, -R6, 0xb9600000, !PT ;  /* 0xb960000005057446 */ /* 0x000fc80007800906 */
[----:B------:R-:W-:-:S05]  /*0c10*/  VIMNMX R6, PT, PT, R5, 0x46a00000, PT ;  /* 0x46a0000005067848 */ /* 0x000fca0003fe0100 */
[----:B------:R-:W-:Y:S01]  /*0c20*/  IMAD.IADD R14, R6, 0x1, -R13 ;  /* 0x00000001060e7824 */ /* 0x000fe200078e0a0d */
[----:B------:R-:W-:-:S03]  /*0c30*/  MOV R6, RZ ;  /* 0x000000ff00067202 */ /* 0x000fc60000000f00 */
[----:B------:R-:W-:-:S06]  /*0c40*/  VIADD R7, R14, 0x7fe00000 ;  /* 0x7fe000000e077836 */ /* 0x000fcc0000000000 */
[----:B------:R-:W-:-:S10]  /*0c50*/  DMUL R12, R10, R6 ;  /* 0x000000060a0c7228 */ /* 0x000fd40000000000 */
[----:B------:R-:W-:-:S13]  /*0c60*/  FSETP.GTU.AND P0, PT, |R13|, 1.469367938527859385e-39, PT ;  /* 0x001000000d00780b */ /* 0x000fda0003f0c200 */
[----:B------:R-:W-:Y:S05]  /*0c70*/  @P0 BRA `(.L_x_51) ;  /* 0x0000000000880947 */ /* 0x000fea0003800000 */
[----:B------:R-:W-:Y:S01]  /*0c80*/  DFMA R2, R10, -R2, R8 ;  /* 0x800000020a02722b */ /* 0x000fe20000000008 */
[----:B------:R-:W-:-:S09]  /*0c90*/  IMAD.MOV.U32 R6, RZ, RZ, RZ ;  /* 0x000000ffff067224 */ /* 0x000fd200078e00ff */
[C---:B------:R-:W-:Y:S02]  /*0ca0*/  FSETP.NEU.AND P0, PT, R3.reuse, RZ, PT ;  /* 0x000000ff0300720b */ /* 0x040fe40003f0d000 */
[----:B------:R-:W-:-:S04]  /*0cb0*/  LOP3.LUT R2, R3, 0x400921fb, RZ, 0x3c, !PT ;  /* 0x400921fb03027812 */ /* 0x000fc800078e3cff */
[----:B------:R-:W-:-:S04]  /*0cc0*/  LOP3.LUT R5, R2, 0x80000000, RZ, 0xc0, !PT ;  /* 0x8000000002057812 */ /* 0x000fc800078ec0ff */
[----:B------:R-:W-:-:S03]  /*0cd0*/  LOP3.LUT R7, R5, R7, RZ, 0xfc, !PT ;  /* 0x0000000705077212 */ /* 0x000fc600078efcff */
[----:B------:R-:W-:Y:S05]  /*0ce0*/  @!P0 BRA `(.L_x_51) ;  /* 0x00000000006c8947 */ /* 0x000fea0003800000 */
[----:B------:R-:W-:Y:S01]  /*0cf0*/  IMAD.MOV R3, RZ, RZ, -R14 ;  /* 0x000000ffff037224 */ /* 0x000fe200078e0a0e */
[----:B------:R-:W-:Y:S01]  /*0d00*/  DMUL.RP R6, R10, R6 ;  /* 0x000000060a067228 */ /* 0x000fe20000008000 */
[----:B------:R-:W-:-:S06]  /*0d10*/  IMAD.MOV.U32 R2, RZ, RZ, RZ ;  /* 0x000000ffff027224 */ /* 0x000fcc00078e00ff */
[----:B------:R-:W-:-:S03]  /*0d20*/  DFMA R2, R12, -R2, R10 ;  /* 0x800000020c02722b */ /* 0x000fc6000000000a */
[----:B------:R-:W-:-:S03]  /*0d30*/  LOP3.LUT R5, R7, R5, RZ, 0x3c, !PT ;  /* 0x0000000507057212 */ /* 0x000fc600078e3cff */
[----:B------:R-:W-:-:S04]  /*0d40*/  IADD3 R2, PT, PT, -R14, -0x43300000, RZ ;  /* 0xbcd000000e027810 */ /* 0x000fc80007ffe1ff */
[----:B------:R-:W-:-:S04]  /*0d50*/  FSETP.NEU.AND P0, PT, |R3|, R2, PT ;  /* 0x000000020300720b */ /* 0x000fc80003f0d200 */
[----:B------:R-:W-:Y:S02]  /*0d60*/  FSEL R12, R6, R12, !P0 ;  /* 0x0000000c060c7208 */ /* 0x000fe40004000000 */
[----:B------:R-:W-:Y:S01]  /*0d70*/  FSEL R13, R5, R13, !P0 ;  /* 0x0000000d050d7208 */ /* 0x000fe20004000000 */
[----:B------:R-:W-:Y:S06]  /*0d80*/  BRA `(.L_x_51) ;  /* 0x0000000000447947 */ /* 0x000fec0003800000 */
.L_x_50:
[----:B------:R-:W-:-:S14]  /*0d90*/  DSETP.NAN.AND P0, PT, R6, R6, PT ;  /* 0x000000060600722a */ /* 0x000fdc0003f08000 */
[----:B------:R-:W-:Y:S05]  /*0da0*/  @P0 BRA `(.L_x_52) ;  /* 0x0000000000340947 */ /* 0x000fea0003800000 */
[----:B------:R-:W-:Y:S01]  /*0db0*/  ISETP.NE.AND P0, PT, R18, R19, PT ;  /* 0x000000131200720c */ /* 0x000fe20003f05270 */
[----:B------:R-:W-:Y:S02]  /*0dc0*/  IMAD.MOV.U32 R12, RZ, RZ, 0x0 ;  /* 0x00000000ff0c7424 */ /* 0x000fe400078e00ff */
[----:B------:R-:W-:-:S10]  /*0dd0*/  IMAD.MOV.U32 R13, RZ, RZ, -0x80000 ;  /* 0xfff80000ff0d7424 */ /* 0x000fd400078e00ff */
[----:B------:R-:W-:Y:S05]  /*0de0*/  @!P0 BRA `(.L_x_51) ;  /* 0x00000000002c8947 */ /* 0x000fea0003800000 */
[----:B------:R-:W-:Y:S02]  /*0df0*/  ISETP.NE.AND P0, PT, R18, 0x7ff00000, PT ;  /* 0x7ff000001200780c */ /* 0x000fe40003f05270 */
[----:B------:R-:W-:Y:S02]  /*0e00*/  LOP3.LUT R6, R7, 0x400921fb, RZ, 0x3c, !PT ;  /* 0x400921fb07067812 */ /* 0x000fe400078e3cff */
[----:B------:R-:W-:Y:S02]  /*0e10*/  ISETP.EQ.OR P0, PT, R19, RZ, !P0 ;  /* 0x000000ff1300720c */ /* 0x000fe40004702670 */
[----:B------:R-:W-:-:S11]  /*0e20*/  LOP3.LUT R13, R6, 0x80000000, RZ, 0xc0, !PT ;  /* 0x80000000060d7812 */ /* 0x000fd600078ec0ff */
[----:B------:R-:W-:Y:S01]  /*0e30*/  @P0 LOP3.LUT R2, R13, 0x7ff00000, RZ, 0xfc, !PT ;  /* 0x7ff000000d020812 */ /* 0x000fe200078efcff */
[----:B------:R-:W-:Y:S01]  /*0e40*/  @!P0 IMAD.MOV.U32 R12, RZ, RZ, RZ ;  /* 0x000000ffff0c8224 */ /* 0x000fe200078e00ff */
[----:B------:R-:W-:-:S03]  /*0e50*/  @P0 MOV R12, RZ ;  /* 0x000000ff000c0202 */ /* 0x000fc60000000f00 */
[----:B------:R-:W-:Y:S01]  /*0e60*/  @P0 IMAD.MOV.U32 R13, RZ, RZ, R2 ;  /* 0x000000ffff0d0224 */ /* 0x000fe200078e0002 */
[----:B------:R-:W-:Y:S06]  /*0e70*/  BRA `(.L_x_51) ;  /* 0x0000000000087947 */ /* 0x000fec0003800000 */
.L_x_52:
[----:B------:R-:W-:Y:S01]  /*0e80*/  LOP3.LUT R13, R7, 0x80000, RZ, 0xfc, !PT ;  /* 0x00080000070d7812 */ /* 0x000fe200078efcff */
[----:B------:R-:W-:-:S07]  /*0e90*/  IMAD.MOV.U32 R12, RZ, RZ, R6 ;  /* 0x000000ffff0c7224 */ /* 0x000fce00078e0006 */
.L_x_51:
[----:B------:R-:W-:Y:S05]  /*0ea0*/  BSYNC.RECONVERGENT B2 ;  /* 0x0000000000027941 */ /* 0x000fea0003800200 */
.L_x_49:
[----:B------:R-:W-:Y:S02]  /*0eb0*/  IMAD.MOV.U32 R2, RZ, RZ, R0 ;  /* 0x000000ffff027224 */ /* 0x000fe400078e0000 */
[----:B------:R-:W-:-:S04]  /*0ec0*/  IMAD.MOV.U32 R3, RZ, RZ, 0x0 ;  /* 0x00000000ff037424 */ /* 0x000fc800078e00ff */
[----:B------:R-:W-:Y:S05]  /*0ed0*/  RET.REL.NODEC R2 `(_Z24kernel_calculateGradientPfS_Piiii) ;  /* 0xfffffff002487950 */ /* 0x000fea0003c3ffff */
        .weak           $__internal_1_$__cuda_sm20_sqrt_rn_f32_slowpath
        .type           $__internal_1_$__cuda_sm20_sqrt_rn_f32_slowpath,@function
        .size           $__internal_1_$__cuda_sm20_sqrt_rn_f32_slowpath,($__internal_2_$__cuda_sm3x_div_rn_noftz_f32_slowpath - $__internal_1_$__cuda_sm20_sqrt_rn_f32_slowpath)
$__internal_1_$__cuda_sm20_sqrt_rn_f32_slowpath:
[----:B------:R-:W-:-:S13]  /*0ee0*/  LOP3.LUT P0, RZ, R12, 0x7fffffff, RZ, 0xc0, !PT ;  /* 0x7fffffff0cff7812 */ /* 0x000fda000780c0ff */
[----:B------:R-:W-:Y:S01]  /*0ef0*/  @!P0 IMAD.MOV.U32 R5, RZ, RZ, R12 ;  /* 0x000000ffff058224 */ /* 0x000fe200078e000c */
[----:B------:R-:W-:Y:S06]  /*0f00*/  @!P0 BRA `(.L_x_53) ;  /* 0x0000000000448947 */ /* 0x000fec0003800000 */
[----:B------:R-:W-:Y:S01]  /*0f10*/  FSETP.GEU.FTZ.AND P0, PT, R12, RZ, PT ;  /* 0x000000ff0c00720b */ /* 0x000fe20003f1e000 */
[----:B------:R-:W-:-:S12]  /*0f20*/  IMAD.MOV.U32 R0, RZ, RZ, R12 ;  /* 0x000000ffff007224 */ /* 0x000fd800078e000c */
[----:B------:R-:W-:Y:S01]  /*0f30*/  @!P0 MOV R5, 0x7fffffff ;  /* 0x7fffffff00058802 */ /* 0x000fe20000000f00 */
[----:B------:R-:W-:Y:S06]  /*0f40*/  @!P0 BRA `(.L_x_53) ;  /* 0x0000000000348947 */ /* 0x000fec0003800000 */
[----:B------:R-:W-:-:S13]  /*0f50*/  FSETP.GTU.FTZ.AND P0, PT, |R0|, +INF , PT ;  /* 0x7f8000000000780b */ /* 0x000fda0003f1c200 */
[----:B------:R-:W-:Y:S01]  /*0f60*/  @P0 FADD.FTZ R5, R0, 1 ;  /* 0x3f80000000050421 */ /* 0x000fe20000010000 */
[----:B------:R-:W-:Y:S06]  /*0f70*/  @P0 BRA `(.L_x_53) ;  /* 0x0000000000280947 */ /* 0x000fec0003800000 */
[----:B------:R-:W-:-:S13]  /*0f80*/  FSETP.NEU.FTZ.AND P0, PT, |R0|, +INF , PT ;  /* 0x7f8000000000780b */ /* 0x000fda0003f1d200 */
[----:B------:R-:W-:-:S04]  /*0f90*/  @P0 FFMA R6, R0, 1.84467440737095516160e+19, RZ ;  /* 0x5f80000000060823 */ /* 0x000fc800000000ff */
[----:B------:R-:W0:Y:S02]  /*0fa0*/  @P0 MUFU.RSQ R5, R6 ;  /* 0x0000000600050308 */ /* 0x000e240000001400 */
[----:B0-----:R-:W-:Y:S01]  /*0fb0*/  @P0 FMUL.FTZ R7, R6, R5 ;  /* 0x0000000506070220 */ /* 0x001fe20000410000 */
[----:B------:R-:W-:Y:S01]  /*0fc0*/  @P0 FMUL.FTZ R9, R5, 0.5 ;  /* 0x3f00000005090820 */ /* 0x000fe20000410000 */
[----:B------:R-:W-:Y:S02]  /*0fd0*/  @!P0 IMAD.MOV.U32 R5, RZ, RZ, R0 ;  /* 0x000000ffff058224 */ /* 0x000fe400078e0000 */
[----:B------:R-:W-:-:S04]  /*0fe0*/  @P0 FADD.FTZ R8, -R7, -RZ ;  /* 0x800000ff07080221 */ /* 0x000fc80000010100 */
[----:B------:R-:W-:-:S04]  /*0ff0*/  @P0 FFMA R8, R7, R8, R6 ;  /* 0x0000000807080223 */ /* 0x000fc80000000006 */
[----:B------:R-:W-:-:S04]  /*1000*/  @P0 FFMA R8, R8, R9, R7 ;  /* 0x0000000908080223 */ /* 0x000fc80000000007 */
[----:B------:R-:W-:-:S07]  /*1010*/  @P0 FMUL.FTZ R5, R8, 2.3283064365386962891e-10 ;  /* 0x2f80000008050820 */ /* 0x000fce0000410000 */
.L_x_53:
[----:B------:R-:W-:Y:S02]  /*1020*/  IMAD.MOV.U32 R6, RZ, RZ, R10 ;  /* 0x000000ffff067224 */ /* 0x000fe400078e000a */
[----:B------:R-:W-:-:S04]  /*1030*/  IMAD.MOV.U32 R7, RZ, RZ, 0x0 ;  /* 0x00000000ff077424 */ /* 0x000fc800078e00ff */
[----:B------:R-:W-:Y:S05]  /*1040*/  RET.REL.NODEC R6 `(_Z24kernel_calculateGradientPfS_Piiii) ;  /* 0xffffffec06ec7950 */ /* 0x000fea0003c3ffff */
        .weak           $__internal_2_$__cuda_sm3x_div_rn_noftz_f32_slowpath
        .type           $__internal_2_$__cuda_sm3x_div_rn_noftz_f32_slowpath,@function
        .size           $__internal_2_$__cuda_sm3x_div_rn_noftz_f32_slowpath,(.L_x_82 - $__internal_2_$__cuda_sm3x_div_rn_noftz_f32_slowpath)
$__internal_2_$__cuda_sm3x_div_rn_noftz_f32_slowpath:
[----:B------:R-:W-:Y:S01]  /*1050*/  SHF.R.U32.HI R6, RZ, 0x17, R3 ;  /* 0x00000017ff067819 */ /* 0x000fe20000011603 */
[----:B------:R-:W-:Y:S01]  /*1060*/  BSSY.RECONVERGENT B2, `(.L_x_54) ;  /* 0x0000062000027945 */ /* 0x000fe20003800200 */
[----:B------:R-:W-:Y:S02]  /*1070*/  SHF.R.U32.HI R5, RZ, 0x17, R0 ;  /* 0x00000017ff057819 */ /* 0x000fe40000011600 */
[----:B------:R-:W-:Y:S02]  /*1080*/  LOP3.LUT R10, R6, 0xff, RZ, 0xc0, !PT ;  /* 0x000000ff060a7812 */ /* 0x000fe400078ec0ff */
[----:B------:R-:W-:-:S03]  /*1090*/  LOP3.LUT R8, R5, 0xff, RZ, 0xc0, !PT ;  /* 0x000000ff05087812 */ /* 0x000fc600078ec0ff */
[----:B------:R-:W-:Y:S02]  /*10a0*/  VIADD R7, R10, 0xffffffff ;  /* 0xffffffff0a077836 */ /* 0x000fe40000000000 */
[----:B------:R-:W-:-:S03]  /*10b0*/  VIADD R6, R8, 0xffffffff ;  /* 0xffffffff08067836 */ /* 0x000fc60000000000 */
[----:B------:R-:W-:-:S04]  /*10c0*/  ISETP.GT.U32.AND P0, PT, R7, 0xfd, PT ;  /* 0x000000fd0700780c */ /* 0x000fc80003f04070 */
[----:B------:R-:W-:-:S13]  /*10d0*/  ISETP.GT.U32.OR P0, PT, R6, 0xfd, P0 ;  /* 0x000000fd0600780c */ /* 0x000fda0000704470 */
[----:B------:R-:W-:Y:S01]  /*10e0*/  @!P0 IMAD.MOV.U32 R5, RZ, RZ, RZ ;  /* 0x000000ffff058224 */ /* 0x000fe200078e00ff */
[----:B------:R-:W-:Y:S06]  /*10f0*/  @!P0 BRA `(.L_x_55) ;  /* 0x00000000005c8947 */ /* 0x000fec0003800000 */
[----:B------:R-:W-:Y:S02]  /*1100*/  FSETP.GTU.FTZ.AND P0, PT, |R0|, +INF , PT ;  /* 0x7f8000000000780b */ /* 0x000fe40003f1c200 */
[----:B------:R-:W-:-:S04]  /*1110*/  FSETP.GTU.FTZ.AND P1, PT, |R3|, +INF , PT ;  /* 0x7f8000000300780b */ /* 0x000fc80003f3c200 */
[----:B------:R-:W-:-:S13]  /*1120*/  PLOP3.LUT P0, PT, P0, P1, PT, 0xf8, 0x8f ;  /* 0x00000000008f781c */ /* 0x000fda0000703f70 */
[----:B------:R-:W-:Y:S05]  /*1130*/  @P0 BRA `(.L_x_56) ;  /* 0x00000004004c0947 */ /* 0x000fea0003800000 */
[----:B------:R-:W-:-:S13]  /*1140*/  LOP3.LUT P0, RZ, R3, 0x7fffffff, R0, 0xc8, !PT ;  /* 0x7fffffff03ff7812 */ /* 0x000fda000780c800 */
[----:B------:R-:W-:Y:S05]  /*1150*/  @!P0 BRA `(.L_x_57) ;  /* 0x00000004003c8947 */ /* 0x000fea0003800000 */
[C---:B------:R-:W-:Y:S02]  /*1160*/  FSETP.NEU.FTZ.AND P1, PT, |R0|.reuse, +INF , PT ;  /* 0x7f8000000000780b */ /* 0x040fe40003f3d200 */
[----:B------:R-:W-:Y:S02]  /*1170*/  FSETP.NEU.FTZ.AND P2, PT, |R3|, +INF , PT ;  /* 0x7f8000000300780b */ /* 0x000fe40003f5d200 */
[----:B------:R-:W-:-:S11]  /*1180*/  FSETP.NEU.FTZ.AND P0, PT, |R0|, +INF , PT ;  /* 0x7f8000000000780b */ /* 0x000fd60003f1d200 */
[----:B------:R-:W-:Y:S05]  /*1190*/  @!P2 BRA !P1, `(.L_x_57) ;  /* 0x00000004002ca947 */ /* 0x000fea0004800000 */
[----:B------:R-:W-:-:S04]  /*11a0*/  LOP3.LUT P1, RZ, R0, 0x7fffffff, RZ, 0xc0, !PT ;  /* 0x7fffffff00ff7812 */ /* 0x000fc8000782c0ff */
[----:B------:R-:W-:-:S13]  /*11b0*/  PLOP3.LUT P1, PT, P2, P1, PT, 0x2f, 0xf2 ;  /* 0x0000000000f2781c */ /* 0x000fda0001722577 */
[----:B------:R-:W-:Y:S05]  /*11c0*/  @P1 BRA `(.L_x_58) ;  /* 0x0000000400181947 */ /* 0x000fea0003800000 */
[----:B------:R-:W-:-:S04]  /*11d0*/  LOP3.LUT P1, RZ, R3, 0x7fffffff, RZ, 0xc0, !PT ;  /* 0x7fffffff03ff7812 */ /* 0x000fc8000782c0ff */
[----:B------:R-:W-:-:S13]  /*11e0*/  PLOP3.LUT P0, PT, P0, P1, PT, 0x2f, 0xf2 ;  /* 0x0000000000f2781c */ /* 0x000fda0000702577 */
[----:B------:R-:W-:Y:S05]  /*11f0*/  @P0 BRA `(.L_x_59) ;  /* 0x0000000400000947 */ /* 0x000fea0003800000 */
[----:B------:R-:W-:Y:S02]  /*1200*/  ISETP.GE.AND P0, PT, R6, RZ, PT ;  /* 0x000000ff0600720c */ /* 0x000fe40003f06270 */
[----:B------:R-:W-:-:S11]  /*1210*/  ISETP.GE.AND P1, PT, R7, RZ, PT ;  /* 0x000000ff0700720c */ /* 0x000fd60003f26270 */
[----:B------:R-:W-:Y:S01]  /*1220*/  @P0 MOV R5, RZ ;  /* 0x000000ff00050202 */ /* 0x000fe20000000f00 */
[----:B------:R-:W-:Y:S02]  /*1230*/  @!P0 IMAD.MOV.U32 R5, RZ, RZ, -0x40 ;  /* 0xffffffc0ff058424 */ /* 0x000fe400078e00ff */
[----:B------:R-:W-:Y:S01]  /*1240*/  @!P0 FFMA R0, R0, 1.84467440737095516160e+19, RZ ;  /* 0x5f80000000008823 */ /* 0x000fe200000000ff */
[----:B------:R-:W-:Y:S01]  /*1250*/  @!P1 FFMA R3, R3, 1.84467440737095516160e+19, RZ ;  /* 0x5f80000003039823 */ /* 0x000fe200000000ff */
[----:B------:R-:W-:-:S07]  /*1260*/  @!P1 VIADD R5, R5, 0x40 ;  /* 0x0000004005059836 */ /* 0x000fce0000000000 */
.L_x_55:
[----:B------:R-:W-:Y:S01]  /*1270*/  LEA R6, R10, 0xc0800000, 0x17 ;  /* 0xc08000000a067811 */ /* 0x000fe200078eb8ff */
[----:B------:R-:W-:Y:S04]  /*1280*/  BSSY.RECONVERGENT B3, `(.L_x_60) ;  /* 0x0000036000037945 */ /* 0x000fe80003800200 */
[----:B------:R-:W-:Y:S02]  /*1290*/  IMAD.IADD R6, R3, 0x1, -R6 ;  /* 0x0000000103067824 */ /* 0x000fe400078e0a06 */
[----:B------:R-:W-:Y:S02]  /*12a0*/  VIADD R3, R8, 0xffffff81 ;  /* 0xffffff8108037836 */ /* 0x000fe40000000000 */
[----:B------:R0:W1:Y:S01]  /*12b0*/  MUFU.RCP R7, R6 ;  /* 0x0000000600077308 */ /* 0x0000620000001000 */
[----:B------:R-:W-:Y:S01]  /*12c0*/  FADD.FTZ R9, -R6, -RZ ;  /* 0x800000ff06097221 */ /* 0x000fe20000010100 */
[C---:B------:R-:W-:Y:S01]  /*12d0*/  IMAD R0, R3.reuse, -0x800000, R0 ;  /* 0xff80000003007824 */ /* 0x040fe200078e0200 */
[----:B0-----:R-:W-:-:S05]  /*12e0*/  IADD3 R6, PT, PT, R3, 0x7f, -R10 ;  /* 0x0000007f03067810 */ /* 0x001fca0007ffe80a */
[----:B------:R-:W-:Y:S02]  /*12f0*/  IMAD.IADD R6, R6, 0x1, R5 ;  /* 0x0000000106067824 */ /* 0x000fe400078e0205 */
[----:B-1----:R-:W-:-:S04]  /*1300*/  FFMA R8, R7, R9, 1 ;  /* 0x3f80000007087423 */ /* 0x002fc80000000009 */
[----:B------:R-:W-:-:S04]  /*1310*/  FFMA R12, R7, R8, R7 ;  /* 0x00000008070c7223 */ /* 0x000fc80000000007 */
[----:B------:R-:W-:-:S04]  /*1320*/  FFMA R7, R0, R12, RZ ;  /* 0x0000000c00077223 */ /* 0x000fc800000000ff */
[----:B------:R-:W-:-:S04]  /*1330*/  FFMA R8, R9, R7, R0 ;  /* 0x0000000709087223 */ /* 0x000fc80000000000 */
[----:B------:R-:W-:-:S04]  /*1340*/  FFMA R7, R12, R8, R7 ;  /* 0x000000080c077223 */ /* 0x000fc80000000007 */
[----:B------:R-:W-:-:S04]  /*1350*/  FFMA R8, R9, R7, R0 ;  /* 0x0000000709087223 */ /* 0x000fc80000000000 */
[----:B------:R-:W-:-:S05]  /*1360*/  FFMA R0, R12, R8, R7 ;  /* 0x000000080c007223 */ /* 0x000fca0000000007 */
[----:B------:R-:W-:-:S04]  /*1370*/  SHF.R.U32.HI R3, RZ, 0x17, R0 ;  /* 0x00000017ff037819 */ /* 0x000fc80000011600 */
[----:B------:R-:W-:-:S05]  /*1380*/  LOP3.LUT R3, R3, 0xff, RZ, 0xc0, !PT ;  /* 0x000000ff03037812 */ /* 0x000fca00078ec0ff */
[----:B------:R-:W-:-:S05]  /*1390*/  IMAD.IADD R9, R3, 0x1, R6 ;  /* 0x0000000103097824 */ /* 0x000fca00078e0206 */
[----:B------:R-:W-:-:S04]  /*13a0*/  IADD3 R3, PT, PT, R9, -0x1, RZ ;  /* 0xffffffff09037810 */ /* 0x000fc80007ffe0ff */
[----:B------:R-:W-:-:S13]  /*13b0*/  ISETP.GE.U32.AND P0, PT, R3, 0xfe, PT ;  /* 0x000000fe0300780c */ /* 0x000fda0003f06070 */
[----:B------:R-:W-:Y:S05]  /*13c0*/  @!P0 BRA `(.L_x_61) ;  /* 0x0000000000808947 */ /* 0x000fea0003800000 */
[----:B------:R-:W-:-:S13]  /*13d0*/  ISETP.GT.AND P0, PT, R9, 0xfe, PT ;  /* 0x000000fe0900780c */ /* 0x000fda0003f04270 */
[----:B------:R-:W-:Y:S05]  /*13e0*/  @P0 BRA `(.L_x_62) ;  /* 0x00000000006c0947 */ /* 0x000fea0003800000 */
[----:B------:R-:W-:-:S13]  /*13f0*/  ISETP.GE.AND P0, PT, R9, 0x1, PT ;  /* 0x000000010900780c */ /* 0x000fda0003f06270 */
[----:B------:R-:W-:Y:S05]  /*1400*/  @P0 BRA `(.L_x_63) ;  /* 0x0000000000740947 */ /* 0x000fea0003800000 */
[----:B------:R-:W-:Y:S02]  /*1410*/  ISETP.GE.AND P0, PT, R9, -0x18, PT ;  /* 0xffffffe80900780c */ /* 0x000fe40003f06270 */
[----:B------:R-:W-:-:S11]  /*1420*/  LOP3.LUT R0, R0, 0x80000000, RZ, 0xc0, !PT ;  /* 0x8000000000007812 */ /* 0x000fd600078ec0ff */
[----:B------:R-:W-:Y:S05]  /*1430*/  @!P0 BRA `(.L_x_63) ;  /* 0x0000000000688947 */ /* 0x000fea0003800000 */
[CCC-:B------:R-:W-:Y:S01]  /*1440*/  FFMA.RZ R3, R12.reuse, R8.reuse, R7.reuse ;  /* 0x000000080c037223 */ /* 0x1c0fe2000000c007 */
[CCC-:B------:R-:W-:Y:S01]  /*1450*/  FFMA.RM R6, R12.reuse, R8.reuse, R7.reuse ;  /* 0x000000080c067223 */ /* 0x1c0fe20000004007 */
[C---:B------:R-:W-:Y:S02]  /*1460*/  ISETP.NE.AND P2, PT, R9.reuse, RZ, PT ;  /* 0x000000ff0900720c */ /* 0x040fe40003f45270 */
[----:B------:R-:W-:Y:S02]  /*1470*/  ISETP.NE.AND P1, PT, R9, RZ, PT ;  /* 0x000000ff0900720c */ /* 0x000fe40003f25270 */
[----:B------:R-:W-:Y:S01]  /*1480*/  LOP3.LUT R5, R3, 0x7fffff, RZ, 0xc0, !PT ;  /* 0x007fffff03057812 */ /* 0x000fe200078ec0ff */
[----:B------:R-:W-:Y:S01]  /*1490*/  FFMA.RP R3, R12, R8, R7 ;  /* 0x000000080c037223 */ /* 0x000fe20000008007 */
[----:B------:R-:W-:Y:S02]  /*14a0*/  VIADD R8, R9, 0x20 ;  /* 0x0000002009087836 */ /* 0x000fe40000000000 */
[----:B------:R-:W-:Y:S01]  /*14b0*/  LOP3.LUT R5, R5, 0x800000, RZ, 0xfc, !PT ;  /* 0x0080000005057812 */ /* 0x000fe200078efcff */
[----:B------:R-:W-:Y:S01]  /*14c0*/  IMAD.MOV R7, RZ, RZ, -R9 ;  /* 0x000000ffff077224 */ /* 0x000fe200078e0a09 */
[----:B------:R-:W-:-:S02]  /*14d0*/  FSETP.NEU.FTZ.AND P0, PT, R3, R6, PT ;  /* 0x000000060300720b */ /* 0x000fc40003f1d000 */
[----:B------:R-:W-:Y:S02]  /*14e0*/  SHF.L.U32 R8, R5, R8, RZ ;  /* 0x0000000805087219 */ /* 0x000fe400000006ff */
[----:B------:R-:W-:Y:S02]  /*14f0*/  SEL R6, R7, RZ, P2 ;  /* 0x000000ff07067207 */ /* 0x000fe40001000000 */
[----:B------:R-:W-:Y:S02]  /*1500*/  ISETP.NE.AND P1, PT, R8, RZ, P1 ;  /* 0x000000ff0800720c */ /* 0x000fe40000f25270 */
[----:B------:R-:W-:Y:S02]  /*1510*/  SHF.R.U32.HI R6, RZ, R6, R5 ;  /* 0x00000006ff067219 */ /* 0x000fe40000011605 */
[----:B------:R-:W-:Y:S02]  /*1520*/  PLOP3.LUT P0, PT, P0, P1, PT, 0xf8, 0x8f ;  /* 0x00000000008f781c */ /* 0x000fe40000703f70 */
[----:B------:R-:W-:-:S02]  /*1530*/  SHF.R.U32.HI R8, RZ, 0x1, R6 ;  /* 0x00000001ff087819 */ /* 0x000fc40000011606 */
[----:B------:R-:W-:-:S04]  /*1540*/  SEL R3, RZ, 0x1, !P0 ;  /* 0x00000001ff037807 */ /* 0x000fc80004000000 */
[----:B------:R-:W-:-:S04]  /*1550*/  LOP3.LUT R3, R3, 0x1, R8, 0xf8, !PT ;  /* 0x0000000103037812 */ /* 0x000fc800078ef808 */
[----:B------:R-:W-:-:S05]  /*1560*/  LOP3.LUT R3, R3, R6, RZ, 0xc0, !PT ;  /* 0x0000000603037212 */ /* 0x000fca00078ec0ff */
[----:B------:R-:W-:-:S05]  /*1570*/  IMAD.IADD R3, R8, 0x1, R3 ;  /* 0x0000000108037824 */ /* 0x000fca00078e0203 */
[----:B------:R-:W-:Y:S01]  /*1580*/  LOP3.LUT R0, R3, R0, RZ, 0xfc, !PT ;  /* 0x0000000003007212 */ /* 0x000fe200078efcff */
[----:B------:R-:W-:Y:S06]  /*1590*/  BRA `(.L_x_63) ;  /* 0x0000000000107947 */ /* 0x000fec0003800000 */
.L_x_62:
[----:B------:R-:W-:-:S04]  /*15a0*/  LOP3.LUT R0, R0, 0x80000000, RZ, 0xc0, !PT ;  /* 0x8000000000007812 */ /* 0x000fc800078ec0ff */
[----:B------:R-:W-:Y:S01]  /*15b0*/  LOP3.LUT R0, R0, 0x7f800000, RZ, 0xfc, !PT ;  /* 0x7f80000000007812 */ /* 0x000fe200078efcff */
[----:B------:R-:W-:Y:S06]  /*15c0*/  BRA `(.L_x_63) ;  /* 0x0000000000047947 */ /* 0x000fec0003800000 */
.L_x_61:
[----:B------:R-:W-:-:S07]  /*15d0*/  IMAD R0, R6, 0x800000, R0 ;  /* 0x0080000006007824 */ /* 0x000fce00078e0200 */
.L_x_63:
[----:B------:R-:W-:Y:S05]  /*15e0*/  BSYNC.RECONVERGENT B3 ;  /* 0x0000000000037941 */ /* 0x000fea0003800200 */
.L_x_60:
[----:B------:R-:W-:Y:S05]  /*15f0*/  BRA `(.L_x_64) ;  /* 0x0000000000207947 */ /* 0x000fea0003800000 */
.L_x_59:
[----:B------:R-:W-:-:S04]  /*1600*/  LOP3.LUT R0, R3, 0x80000000, R0, 0x48, !PT ;  /* 0x8000000003007812 */ /* 0x000fc800078e4800 */
[----:B------:R-:W-:Y:S01]  /*1610*/  LOP3.LUT R0, R0, 0x7f800000, RZ, 0xfc, !PT ;  /* 0x7f80000000007812 */ /* 0x000fe200078efcff */
[----:B------:R-:W-:Y:S06]  /*1620*/  BRA `(.L_x_64) ;  /* 0x0000000000147947 */ /* 0x000fec0003800000 */
.L_x_58:
[----:B------:R-:W-:Y:S01]  /*1630*/  LOP3.LUT R0, R3, 0x80000000, R0, 0x48, !PT ;  /* 0x8000000003007812 */ /* 0x000fe200078e4800 */
[----:B------:R-:W-:Y:S06]  /*1640*/  BRA `(.L_x_64) ;  /* 0x00000000000c7947 */ /* 0x000fec0003800000 */
.L_x_57:
[----:B------:R-:W0:Y:S01]  /*1650*/  MUFU.RSQ R0, -QNAN ;  /* 0xffc0000000007908 */ /* 0x000e220000001400 */
[----:B------:R-:W-:Y:S05]  /*1660*/  BRA `(.L_x_64) ;  /* 0x0000000000047947 */ /* 0x000fea0003800000 */
.L_x_56:
[----:B------:R-:W-:-:S07]  /*1670*/  FADD.FTZ R0, R0, R3 ;  /* 0x0000000300007221 */ /* 0x000fce0000010000 */
.L_x_64:
[----:B------:R-:W-:Y:S05]  /*1680*/  BSYNC.RECONVERGENT B2 ;  /* 0x0000000000027941 */ /* 0x000fea0003800200 */
.L_x_54:
[----:B------:R-:W-:-:S04]  /*1690*/  IMAD.MOV.U32 R3, RZ, RZ, 0x0 ;  /* 0x00000000ff037424 */ /* 0x000fc800078e00ff */
[----:B0-----:R-:W-:Y:S05]  /*16a0*/  RET.REL.NODEC R2 `(_Z24kernel_calculateGradientPfS_Piiii) ;  /* 0xffffffe802547950 */ /* 0x001fea0003c3ffff */
.L_x_65:
        /* <DEDUP_REMOVED lines=13> */
.L_x_82:


//--------------------- .text._Z11kernel_blurPfS_iii --------------------------
	.section	.text._Z11kernel_blurPfS_iii,"ax",@progbits
	.align	128
        .global         _Z11kernel_blurPfS_iii
        .type           _Z11kernel_blurPfS_iii,@function
        .size           _Z11kernel_blurPfS_iii,(.L_x_83 - _Z11kernel_blurPfS_iii)
        .other          _Z11kernel_blurPfS_iii,@"STO_CUDA_ENTRY STV_DEFAULT"
_Z11kernel_blurPfS_iii:
.text._Z11kernel_blurPfS_iii:
        /* <DEDUP_REMOVED lines=9> */
[----:B------:R-:W1:Y:S01]  /*0090*/  LDCU UR6, c[0x0][0x394] ;  /* 0x00007280ff0677ac */ /* 0x000e620008000800 */
[----:B------:R-:W2:Y:S01]  /*00a0*/  LDCU.64 UR8, c[0x0][0x380] ;  /* 0x00007000ff0877ac */ /* 0x000ea20008000a00 */
[----:B------:R-:W3:Y:S01]  /*00b0*/  LDCU.64 UR4, c[0x0][0x358] ;  /* 0x00006b00ff0477ac */ /* 0x000ee20008000a00 */
[----:B0-----:R-:W-:-:S04]  /*00c0*/  IABS R3, R7 ;  /* 0x0000000700037213 */ /* 0x001fc80000000000 */
[----:B------:R-:W0:Y:S08]  /*00d0*/  I2F.RP R0, R3 ;  /* 0x0000000300007306 */ /* 0x000e300000209400 */
[----:B0-----:R-:W0:Y:S02]  /*00e0*/  MUFU.RCP R0, R0 ;  /* 0x0000000000007308 */ /* 0x001e240000001000 */
[----:B0-----:R-:W-:-:S06]  /*00f0*/  VIADD R4, R0, 0xffffffe ;  /* 0x0ffffffe00047836 */ /* 0x001fcc0000000000 */
[----:B------:R0:W4:Y:S02]  /*0100*/  F2I.FTZ.U32.TRUNC.NTZ R5, R4 ;  /* 0x0000000400057305 */ /* 0x000124000021f000 */
[----:B0-----:R-:W-:Y:S02]  /*0110*/  IMAD.MOV.U32 R4, RZ, RZ, RZ ;  /* 0x000000ffff047224 */ /* 0x001fe400078e00ff */
[----:B----4-:R-:W-:-:S04]  /*0120*/  IMAD.MOV R6, RZ, RZ, -R5 ;  /* 0x000000ffff067224 */ /* 0x010fc800078e0a05 */
[----:B------:R-:W-:Y:S01]  /*0130*/  IMAD R9, R6, R3, RZ ;  /* 0x0000000306097224 */ /* 0x000fe200078e02ff */
[----:B------:R-:W-:-:S03]  /*0140*/  IABS R6, R2 ;  /* 0x0000000200067213 */ /* 0x000fc60000000000 */
[----:B------:R-:W-:-:S06]  /*0150*/  IMAD.HI.U32 R5, R5, R9, R4 ;  /* 0x0000000905057227 */ /* 0x000fcc00078e0004 */
[----:B------:R-:W-:-:S04]  /*0160*/  IMAD.HI.U32 R9, R5, R6, RZ ;  /* 0x0000000605097227 */ /* 0x000fc800078e00ff */
[----:B------:R-:W-:-:S04]  /*0170*/  IMAD.MOV R0, RZ, RZ, -R9 ;  /* 0x000000ffff007224 */ /* 0x000fc800078e0a09 */
[----:B------:R-:W-:-:S05]  /*0180*/  IMAD R0, R3, R0, R6 ;  /* 0x0000000003007224 */ /* 0x000fca00078e0206 */
[----:B------:R-:W-:-:S13]  /*0190*/  ISETP.GT.U32.AND P1, PT, R3, R0, PT ;  /* 0x000000000300720c */ /* 0x000fda0003f24070 */
[----:B------:R-:W-:Y:S02]  /*01a0*/  @!P1 IMAD.IADD R0, R0, 0x1, -R3 ;  /* 0x0000000100009824 */ /* 0x000fe400078e0a03 */
[----:B------:R-:W-:Y:S01]  /*01b0*/  @!P1 VIADD R9, R9, 0x1 ;  /* 0x0000000109099836 */ /* 0x000fe20000000000 */
[----:B------:R-:W-:Y:S02]  /*01c0*/  ISETP.NE.AND P1, PT, R7, RZ, PT ;  /* 0x000000ff0700720c */ /* 0x000fe40003f25270 */
[----:B------:R-:W-:Y:S02]  /*01d0*/  ISETP.GE.U32.AND P0, PT, R0, R3, PT ;  /* 0x000000030000720c */ /* 0x000fe40003f06070 */
[----:B------:R-:W-:-:S04]  /*01e0*/  LOP3.LUT R0, R2, R7, RZ, 0x3c, !PT ;  /* 0x0000000702007212 */ /* 0x000fc800078e3cff */
[----:B------:R-:W-:-:S07]  /*01f0*/  ISETP.GE.AND P2, PT, R0, RZ, PT ;  /* 0x000000ff0000720c */ /* 0x000fce0003f46270 */
[----:B------:R-:W-:-:S06]  /*0200*/  @P0 VIADD R9, R9, 0x1 ;  /* 0x0000000109090836 */ /* 0x000fcc0000000000 */
[----:B------:R-:W-:Y:S01]  /*0210*/  @!P2 IMAD.MOV R9, RZ, RZ, -R9 ;  /* 0x000000ffff09a224 */ /* 0x000fe200078e0a09 */
[----:B------:R-:W-:-:S05]  /*0220*/  @!P1 LOP3.LUT R9, RZ, R7, RZ, 0x33, !PT ;  /* 0x00000007ff099212 */ /* 0x000fca00078e33ff */
[----:B------:R-:W-:Y:S02]  /*0230*/  IMAD.MOV R10, RZ, RZ, -R9 ;  /* 0x000000ffff0a7224 */ /* 0x000fe400078e0a09 */
[----:B------:R-:W-:Y:S02]  /*0240*/  VIADD R3, R9, 0xfffffffd ;  /* 0xfffffffd09037836 */ /* 0x000fe40000000000 */
[----:B------:R-:W-:Y:S02]  /*0250*/  IMAD R10, R7, R10, R2 ;  /* 0x0000000a070a7224 */ /* 0x000fe400078e0202 */
[CC--:B------:R-:W-:Y:S01]  /*0260*/  IMAD R13, R3.reuse, R7.reuse, RZ ;  /* 0x00000007030d7224 */ /* 0x0c0fe200078e02ff */
[----:B-1----:R-:W-:Y:S01]  /*0270*/  ISETP.GE.AND P5, PT, R3, UR6, PT ;  /* 0x0000000603007c0c */ /* 0x002fe2000bfa6270 */
[C---:B------:R-:W-:Y:S01]  /*0280*/  VIADD R12, R10.reuse, 0xfffffffd ;  /* 0xfffffffd0a0c7836 */ /* 0x040fe20000000000 */
[----:B------:R-:W-:Y:S01]  /*0290*/  LOP3.LUT R0, R7, R10, R3, 0xfe, !PT ;  /* 0x0000000a07007212 */ /* 0x000fe200078efe03 */
[C---:B------:R-:W-:Y:S01]  /*02a0*/  VIADD R5, R10.reuse, 0xfffffffe ;  /* 0xfffffffe0a057836 */ /* 0x040fe20000000000 */
[----:B------:R-:W-:Y:S01]  /*02b0*/  SHF.R.S32.HI R6, RZ, 0x1f, R10 ;  /* 0x0000001fff067819 */ /* 0x000fe2000001140a */
[----:B------:R-:W-:Y:S01]  /*02c0*/  VIADD R16, R10, 0xffffffff ;  /* 0xffffffff0a107836 */ /* 0x000fe20000000000 */
[----:B------:R-:W-:Y:S01]  /*02d0*/  ISETP.GE.AND P3, PT, R0, RZ, PT ;  /* 0x000000ff0000720c */ /* 0x000fe20003f66270 */
[----:B------:R-:W-:Y:S01]  /*02e0*/  VIADD R14, R10, 0x1 ;  /* 0x000000010a0e7836 */ /* 0x000fe20000000000 */
[----:B------:R-:W-:-:S02]  /*02f0*/  ISETP.GE.OR P0, PT, R12, R7, P5 ;  /* 0x000000070c00720c */ /* 0x000fc40002f06670 */
[----:B------:R-:W-:Y:S02]  /*0300*/  ISETP.GE.OR P3, PT, R3, UR6, !P3 ;  /* 0x0000000603007c0c */ /* 0x000fe4000df66670 */
[----:B------:R-:W-:Y:S02]  /*0310*/  LOP3.LUT R0, R12, R3, RZ, 0xfc, !PT ;  /* 0x000000030c007212 */ /* 0x000fe400078efcff */
[C---:B------:R-:W-:Y:S02]  /*0320*/  ISETP.GE.OR P6, PT, R5.reuse, R7, P5 ;  /* 0x000000070500720c */ /* 0x040fe40002fc6670 */
[----:B------:R-:W-:Y:S02]  /*0330*/  ISETP.LT.OR P0, PT, R0, RZ, P0 ;  /* 0x000000ff0000720c */ /* 0x000fe40000701670 */
[----:B------:R-:W-:Y:S02]  /*0340*/  IADD3 R0, P1, PT, R10, R13, RZ ;  /* 0x0000000d0a007210 */ /* 0x000fe40007f3e0ff */
[----:B------:R-:W-:-:S02]  /*0350*/  LOP3.LUT R4, R5, R3, RZ, 0xfc, !PT ;  /* 0x0000000305047212 */ /* 0x000fc400078efcff */
[----:B------:R-:W-:Y:S01]  /*0360*/  LEA.HI.X.SX32 R11, R13, R6, 0x1, P1 ;  /* 0x000000060d0b7211 */ /* 0x000fe200008f0eff */
[----:B------:R-:W0:Y:S01]  /*0370*/  @!P3 LDC.64 R20, c[0x0][0x380] ;  /* 0x0000e000ff14bb82 */ /* 0x000e220000000a00 */
[----:B--2---:R-:W-:Y:S02]  /*0380*/  LEA R18, P1, R0, UR8, 0x2 ;  /* 0x0000000800127c11 */ /* 0x004fe4000f8210ff */
[----:B------:R-:W-:Y:S01]  /*0390*/  ISETP.LT.OR P6, PT, R4, RZ, P6 ;  /* 0x000000ff0400720c */ /* 0x000fe200037c1670 */
[----:B------:R-:W-:Y:S01]  /*03a0*/  VIADD R4, R10, 0x2 ;  /* 0x000000020a047836 */ /* 0x000fe20000000000 */
[----:B------:R-:W-:Y:S02]  /*03b0*/  LOP3.LUT R8, R7, R16, R3, 0xfe, !PT ;  /* 0x0000001007087212 */ /* 0x000fe400078efe03 */
[----:B------:R-:W-:Y:S02]  /*03c0*/  LEA.HI.X R19, R0, UR9, R11, 0x2, P1 ;  /* 0x0000000900137c11 */ /* 0x000fe400088f140b */
[----:B------:R-:W-:-:S02]  /*03d0*/  ISETP.GE.AND P4, PT, R8, RZ, PT ;  /* 0x000000ff0800720c */ /* 0x000fc40003f86270 */
[C---:B------:R-:W-:Y:S01]  /*03e0*/  ISETP.GE.OR P1, PT, R14.reuse, R7, P5 ;  /* 0x000000070e00720c */ /* 0x040fe20002f26670 */
[----:B---3--:R-:W2:Y:S01]  /*03f0*/  @!P0 LDG.E R0, desc[UR4][R18.64+-0xc] ;  /* 0xfffff40412008981 */ /* 0x008ea2000c1e1900 */
[----:B------:R-:W-:Y:S02]  /*0400*/  ISETP.GE.OR P4, PT, R3, UR6, !P4 ;  /* 0x0000000603007c0c */ /* 0x000fe4000e786670 */
[----:B------:R-:W-:Y:S01]  /*0410*/  LOP3.LUT R8, R14, R3, RZ, 0xfc, !PT ;  /* 0x000000030e087212 */ /* 0x000fe200078efcff */
[----:B------:R-:W3:Y:S01]  /*0420*/  @!P6 LDG.E R22, desc[UR4][R18.64+-0x8] ;  /* 0xfffff8041216e981 */ /* 0x000ee2000c1e1900 */
[----:B------:R-:W-:Y:S01]  /*0430*/  @!P3 IMAD.IADD R11, R10, 0x1, R13 ;  /* 0x000000010a0bb824 */ /* 0x000fe200078e020d */
[C---:B------:R-:W-:Y:S02]  /*0440*/  ISETP.GE.OR P2, PT, R4.reuse, R7, P5 ;  /* 0x000000070400720c */ /* 0x040fe40002f46670 */
[----:B------:R-:W-:Y:S02]  /*0450*/  LOP3.LUT R15, R4, R3, RZ, 0xfc, !PT ;  /* 0x00000003040f7212 */ /* 0x000fe400078efcff */
[----:B------:R-:W-:Y:S01]  /*0460*/  ISETP.LT.OR P1, PT, R8, RZ, P1 ;  /* 0x000000ff0800720c */ /* 0x000fe20000f21670 */
[----:B0-----:R-:W-:Y:S01]  /*0470*/  @!P3 IMAD.WIDE R20, R11, 0x4, R20 ;  /* 0x000000040b14b825 */ /* 0x001fe200078e0214 */
[----:B------:R-:W-:-:S02]  /*0480*/  ISETP.LT.OR P2, PT, R15, RZ, P2 ;  /* 0x000000ff0f00720c */ /* 0x000fc40001741670 */
[----:B------:R-:W4:Y:S04]  /*0490*/  @!P4 LDG.E R26, desc[UR4][R18.64+-0x4] ;  /* 0xfffffc04121ac981 */ /* 0x000f28000c1e1900 */
[----:B------:R0:W5:Y:S01]  /*04a0*/  @!P3 LDG.E R20, desc[UR4][R20.64] ;  /* 0x000000041414b981 */ /* 0x000162000c1e1900 */
[----:B------:R-:W-:-:S04]  /*04b0*/  VIADD R8, R10, 0x3 ;  /* 0x000000030a087836 */ /* 0x000fc80000000000 */
[----:B------:R-:W5:Y:S04]  /*04c0*/  @!P1 LDG.E R28, desc[UR4][R18.64+0x4] ;  /* 0x00000404121c9981 */ /* 0x000f68000c1e1900 */
[----:B------:R-:W5:Y:S01]  /*04d0*/  @!P2 LDG.E R15, desc[UR4][R18.64+0x8] ;  /* 0x00000804120fa981 */ /* 0x000f62000c1e1900 */
[C---:B------:R-:W-:Y:S02]  /*04e0*/  LOP3.LUT R3, R8.reuse, R3, RZ, 0xfc, !PT ;  /* 0x0000000308037212 */ /* 0x040fe400078efcff */
[----:B------:R-:W-:-:S04]  /*04f0*/  ISETP.GE.OR P5, PT, R8, R7, P5 ;  /* 0x000000070800720c */ /* 0x000fc80002fa6670 */
[----:B------:R-:W-:-:S13]  /*0500*/  ISETP.LT.OR P5, PT, R3, RZ, P5 ;  /* 0x000000ff0300720c */ /* 0x000fda0002fa1670 */
[----:B------:R1:W5:Y:S01]  /*0510*/  @!P5 LDG.E R24, desc[UR4][R18.64+0xc] ;  /* 0x00000c041218d981 */ /* 0x000362000c1e1900 */
[----:B------:R-:W-:Y:S02]  /*0520*/  VIADD R11, R9, 0xfffffffe ;  /* 0xfffffffe090b7836 */ /* 0x000fe40000000000 */
[----:B------:R-:W-:-:S03]  /*0530*/  IMAD.MOV.U32 R3, RZ, RZ, RZ ;  /* 0x000000ffff037224 */ /* 0x000fc600078e00ff */
[----:B------:R-:W-:Y:S01]  /*0540*/  LOP3.LUT R17, R7, R10, R11, 0xfe, !PT ;  /* 0x0000000a07117212 */ /* 0x000fe200078efe0b */
[----:B------:R-:W-:Y:S01]  /*0550*/  IMAD.IADD R13, R13, 0x1, R7 ;  /* 0x000000010d0d7824 */ /* 0x000fe200078e0207 */
[----:B0-----:R-:W-:Y:S01]  /*0560*/  LOP3.LUT R21, R7, R16, R11, 0xfe, !PT ;  /* 0x0000001007157212 */ /* 0x001fe200078efe0b */
[----:B--2---:R-:W-:Y:S01]  /*0570*/  @!P0 FFMA R3, R0, 6.7000001990891178139e-07, RZ ;  /* 0x3533da0d00038823 */ /* 0x004fe200000000ff */
[----:B------:R-:W-:Y:S02]  /*0580*/  IMAD.MOV.U32 R0, RZ, RZ, RZ ;  /* 0x000000ffff007224 */ /* 0x000fe400078e00ff */
[----:B------:R-:W-:Y:S02]  /*0590*/  @!P0 IMAD.MOV.U32 R0, RZ, RZ, 0x3533da0d ;  /* 0x3533da0dff008424 */ /* 0x000fe400078e00ff */
[----:B---3--:R-:W-:Y:S02]  /*05a0*/  @!P6 FFMA R3, R22, 2.2919999537407420576e-05, R3 ;  /* 0x37c044531603e823 */ /* 0x008fe40000000003 */
[----:B------:R-:W-:Y:S01]  /*05b0*/  @!P6 FADD R0, R0, 2.2919999537407420576e-05 ;  /* 0x37c044530000e421 */ /* 0x000fe20000000000 */
[----:B------:R-:W-:-:S04]  /*05c0*/  ISETP.GE.AND P6, PT, R17, RZ, PT ;  /* 0x000000ff1100720c */ /* 0x000fc80003fc6270 */
[C---:B------:R-:W-:Y:S01]  /*05d0*/  ISETP.GE.OR P6, PT, R11.reuse, UR6, !P6 ;  /* 0x000000060b007c0c */ /* 0x040fe2000f7c6670 */
[----:B----4-:R-:W-:Y:S01]  /*05e0*/  @!P4 FFMA R3, R26, 0.0001911699946504086256, R3 ;  /* 0x394874ce1a03c823 */ /* 0x010fe20000000003 */
[----:B------:R-:W-:Y:S01]  /*05f0*/  ISETP.GE.AND P0, PT, R11, UR6, PT ;  /* 0x000000060b007c0c */ /* 0x000fe2000bf06270 */
[----:B------:R-:W-:Y:S02]  /*0600*/  @!P4 FADD R0, R0, 0.0001911699946504086256 ;  /* 0x394874ce0000c421 */ /* 0x000fe40000000000 */
[----:B-----5:R-:W-:Y:S01]  /*0610*/  @!P3 FFMA R3, R20, 0.00038770999526605010033, R3 ;  /* 0x39cb458e1403b823 */ /* 0x020fe20000000003 */
[----:B------:R-:W-:Y:S01]  /*0620*/  ISETP.GE.OR P4, PT, R12, R7, P0 ;  /* 0x000000070c00720c */ /* 0x000fe20000786670 */
[----:B------:R-:W-:Y:S01]  /*0630*/  @!P3 FADD R0, R0, 0.00038770999526605010033 ;  /* 0x39cb458e0000b421 */ /* 0x000fe20000000000 */
[----:B------:R-:W-:Y:S01]  /*0640*/  LOP3.LUT R17, R12, R11, RZ, 0xfc, !PT ;  /* 0x0000000b0c117212 */ /* 0x000fe200078efcff */
[----:B------:R-:W-:-:S04]  /*0650*/  @!P1 FFMA R3, R28, 0.0001911699946504086256, R3 ;  /* 0x394874ce1c039823 */ /* 0x000fc80000000003 */
[----:B-1----:R-:W0:Y:S01]  /*0660*/  @!P6 LDC.64 R18, c[0x0][0x380] ;  /* 0x0000e000ff12eb82 */ /* 0x002e220000000a00 */
[----:B------:R-:W-:Y:S01]  /*0670*/  ISETP.LT.OR P4, PT, R17, RZ, P4 ;  /* 0x000000ff1100720c */ /* 0x000fe20002781670 */
[----:B------:R-:W-:Y:S01]  /*0680*/  @!P2 FFMA R3, R15, 2.2919999537407420576e-05, R3 ;  /* 0x37c044530f03a823 */ /* 0x000fe20000000003 */
[----:B------:R-:W-:Y:S01]  /*0690*/  IADD3 R15, P3, PT, R10, R13, RZ ;  /* 0x0000000d0a0f7210 */ /* 0x000fe20007f7e0ff */
[----:B------:R-:W-:Y:S01]  /*06a0*/  @!P1 FADD R0, R0, 0.0001911699946504086256 ;  /* 0x394874ce00009421 */ /* 0x000fe20000000000 */
[C---:B------:R-:W-:Y:S02]  /*06b0*/  ISETP.GE.OR P1, PT, R5.reuse, R7, P0 ;  /* 0x000000070500720c */ /* 0x040fe40000726670 */
[----:B------:R-:W-:Y:S01]  /*06c0*/  LOP3.LUT R17, R5, R11, RZ, 0xfc, !PT ;  /* 0x0000000b05117212 */ /* 0x000fe200078efcff */
[----:B------:R-:W-:Y:S01]  /*06d0*/  @!P2 FADD R0, R0, 2.2919999537407420576e-05 ;  /* 0x37c044530000a421 */ /* 0x000fe20000000000 */
[----:B------:R-:W-:Y:S02]  /*06e0*/  LEA.HI.X.SX32 R22, R13, R6, 0x1, P3 ;  /* 0x000000060d167211 */ /* 0x000fe400018f0eff */
[----:B------:R-:W-:-:S02]  /*06f0*/  LEA R20, P3, R15, UR8, 0x2 ;  /* 0x000000080f147c11 */ /* 0x000fc4000f8610ff */
[----:B------:R-:W-:Y:S02]  /*0700*/  ISETP.GE.AND P2, PT, R21, RZ, PT ;  /* 0x000000ff1500720c */ /* 0x000fe40003f46270 */
[----:B------:R-:W-:Y:S02]  /*0710*/  ISETP.LT.OR P1, PT, R17, RZ, P1 ;  /* 0x000000ff1100720c */ /* 0x000fe40000f21670 */
[----:B------:R-:W-:Y:S02]  /*0720*/  LEA.HI.X R21, R15, UR9, R22, 0x2, P3 ;  /* 0x000000090f157c11 */ /* 0x000fe400098f1416 */
[----:B------:R-:W-:Y:S02]  /*0730*/  ISETP.GE.OR P2, PT, R11, UR6, !P2 ;  /* 0x000000060b007c0c */ /* 0x000fe4000d746670 */
[C---:B------:R-:W-:Y:S01]  /*0740*/  ISETP.GE.OR P3, PT, R14.reuse, R7, P0 ;  /* 0x000000070e00720c */ /* 0x040fe20000766670 */
[----:B------:R-:W2:Y:S01]  /*0750*/  @!P4 LDG.E R26, desc[UR4][R20.64+-0xc] ;  /* 0xfffff404141ac981 */ /* 0x000ea2000c1e1900 */
[----:B------:R-:W-:-:S04]  /*0760*/  LOP3.LUT R15, R14, R11, RZ, 0xfc, !PT ;  /* 0x0000000b0e0f7212 */ /* 0x000fc800078efcff */
[----:B------:R-:W-:Y:S01]  /*0770*/  ISETP.LT.OR P3, PT, R15, RZ, P3 ;  /* 0x000000ff0f00720c */ /* 0x000fe20001f61670 */
[----:B------:R-:W-:Y:S01]  /*0780*/  @!P6 IMAD.IADD R15, R10, 0x1, R13 ;  /* 0x000000010a0fe824 */ /* 0x000fe200078e020d */
[----:B------:R-:W3:Y:S01]  /*0790*/  @!P1 LDG.E R28, desc[UR4][R20.64+-0x8] ;  /* 0xfffff804141c9981 */ /* 0x000ee2000c1e1900 */
[----:B------:R-:W-:Y:S02]  /*07a0*/  @!P5 FFMA R3, R24, 6.7000001990891178139e-07, R3 ;  /* 0x3533da0d1803d823 */ /* 0x000fe40000000003 */
[----:B0-----:R-:W-:Y:S01]  /*07b0*/  @!P6 IMAD.WIDE R18, R15, 0x4, R18 ;  /* 0x000000040f12e825 */ /* 0x001fe200078e0212 */
[----:B------:R-:W4:Y:S03]  /*07c0*/  @!P2 LDG.E R24, desc[UR4][R20.64+-0x4] ;  /* 0xfffffc041418a981 */ /* 0x000f26000c1e1900 */
[----:B------:R-:W-:Y:S01]  /*07d0*/  @!P5 FADD R0, R0, 6.7000001990891178139e-07 ;  /* 0x3533da0d0000d421 */ /* 0x000fe20000000000 */
[----:B------:R-:W-:-:S02]  /*07e0*/  LOP3.LUT R17, R4, R11, RZ, 0xfc, !PT ;  /* 0x0000000b04117212 */ /* 0x000fc400078efcff */
[----:B------:R-:W-:Y:S01]  /*07f0*/  ISETP.GE.OR P5, PT, R4, R7, P0 ;  /* 0x000000070400720c */ /* 0x000fe200007a6670 */
[----:B------:R0:W5:Y:S03]  /*0800*/  @!P6 LDG.E R18, desc[UR4][R18.64] ;  /* 0x000000041212e981 */ /* 0x000166000c1e1900 */
[----:B------:R-:W-:Y:S02]  /*0810*/  ISETP.LT.OR P5, PT, R17, RZ, P5 ;  /* 0x000000ff1100720c */ /* 0x000fe40002fa1670 */
[----:B------:R-:W5:Y:S01]  /*0820*/  @!P3 LDG.E R17, desc[UR4][R20.64+0x4] ;  /* 0x000004041411b981 */ /* 0x000f62000c1e1900 */
[C---:B------:R-:W-:Y:S02]  /*0830*/  LOP3.LUT R11, R8.reuse, R11, RZ, 0xfc, !PT ;  /* 0x0000000b080b7212 */ /* 0x040fe400078efcff */
[----:B------:R-:W-:-:S08]  /*0840*/  ISETP.GE.OR P0, PT, R8, R7, P0 ;  /* 0x000000070800720c */ /* 0x000fd00000706670 */
[----:B------:R-:W5:Y:S01]  /*0850*/  @!P5 LDG.E R15, desc[UR4][R20.64+0x8] ;  /* 0x00000804140fd981 */ /* 0x000f62000c1e1900 */
[----:B------:R-:W-:-:S13]  /*0860*/  ISETP.LT.OR P0, PT, R11, RZ, P0 ;  /* 0x000000ff0b00720c */ /* 0x000fda0000701670 */
[----:B------:R1:W5:Y:S01]  /*0870*/  @!P0 LDG.E R22, desc[UR4][R20.64+0xc] ;  /* 0x00000c0414168981 */ /* 0x000362000c1e1900 */
[----:B------:R-:W-:Y:S02]  /*0880*/  VIADD R11, R9, 0xffffffff ;  /* 0xffffffff090b7836 */ /* 0x000fe40000000000 */
[----:B------:R-:W-:-:S03]  /*0890*/  @!P4 FADD R0, R0, 2.2919999537407420576e-05 ;  /* 0x37c044530000c421 */ /* 0x000fc60000000000 */
[----:B------:R-:W-:Y:S01]  /*08a0*/  LOP3.LUT R23, R7, R10, R11, 0xfe, !PT ;  /* 0x0000000a07177212 */ /* 0x000fe200078efe0b */
[----:B------:R-:W-:Y:S01]  /*08b0*/  @!P1 FADD R0, R0, 0.00078633002704009413719 ;  /* 0x3a4e21b700009421 */ /* 0x000fe20000000000 */
[-C--:B0-----:R-:W-:Y:S01]  /*08c0*/  LOP3.LUT R19, R12, R11.reuse, RZ, 0xfc, !PT ;  /* 0x0000000b0c137212 */ /* 0x081fe200078efcff */
[----:B------:R-:W-:Y:S01]  /*08d0*/  IMAD.IADD R13, R13, 0x1, R7 ;  /* 0x000000010d0d7824 */ /* 0x000fe200078e0207 */
[----:B-1----:R-:W-:Y:S01]  /*08e0*/  LOP3.LUT R20, R5, R11, RZ, 0xfc, !PT ;  /* 0x0000000b05147212 */ /* 0x002fe200078efcff */
[----:B------:R-:W-:-:S04]  /*08f0*/  @!P2 FADD R0, R0, 0.0065596499480307102203 ;  /* 0x3bd6f2550000a421 */ /* 0x000fc80000000000 */
[----:B------:R-:W-:-:S04]  /*0900*/  @!P6 FADD R0, R0, 0.013303729705512523651 ;  /* 0x3c59f7e30000e421 */ /* 0x000fc80000000000 */
[----:B------:R-:W-:-:S04]  /*0910*/  @!P3 FADD R0, R0, 0.0065596499480307102203 ;  /* 0x3bd6f2550000b421 */ /* 0x000fc80000000000 */
[----:B------:R-:W-:-:S04]  /*0920*/  @!P5 FADD R0, R0, 0.00078633002704009413719 ;  /* 0x3a4e21b70000d421 */ /* 0x000fc80000000000 */
[----:B------:R-:W-:Y:S01]  /*0930*/  @!P0 FADD R0, R0, 2.2919999537407420576e-05 ;  /* 0x37c0445300008421 */ /* 0x000fe20000000000 */
[----:B--2---:R-:W-:Y:S01]  /*0940*/  @!P4 FFMA R3, R26, 2.2919999537407420576e-05, R3 ;  /* 0x37c044531a03c823 */ /* 0x004fe20000000003 */
[----:B------:R-:W-:-:S04]  /*0950*/  ISETP.GE.AND P4, PT, R23, RZ, PT ;  /* 0x000000ff1700720c */ /* 0x000fc80003f86270 */
[----:B------:R-:W-:Y:S01]  /*0960*/  ISETP.GT.OR P4, PT, R9, UR6, !P4 ;  /* 0x0000000609007c0c */ /* 0x000fe2000e784670 */
[----:B---3--:R-:W-:Y:S01]  /*0970*/  @!P1 FFMA R3, R28, 0.00078633002704009413719, R3 ;  /* 0x3a4e21b71c039823 */ /* 0x008fe20000000003 */
[----:B------:R-:W-:-:S03]  /*0980*/  ISETP.GE.AND P1, PT, R12, R7, PT ;  /* 0x000000070c00720c */ /* 0x000fc60003f26270 */
[----:B----4-:R-:W-:Y:S01]  /*0990*/  @!P2 FFMA R3, R24, 0.0065596499480307102203, R3 ;  /* 0x3bd6f2551803a823 */ /* 0x010fe20000000003 */
[----:B------:R-:W-:Y:S02]  /*09a0*/  ISETP.GE.AND P2, PT, R5, R7, PT ;  /* 0x000000070500720c */ /* 0x000fe40003f46270 */
[----:B------:R-:W-:Y:S01]  /*09b0*/  ISETP.LT.OR P1, PT, R19, RZ, P1 ;  /* 0x000000ff1300720c */ /* 0x000fe20000f21670 */
[----:B-----5:R-:W-:Y:S01]  /*09c0*/  @!P6 FFMA R3, R18, 0.013303729705512523651, R3 ;  /* 0x3c59f7e31203e823 */ /* 0x020fe20000000003 */
[----:B------:R-:W-:-:S03]  /*09d0*/  ISETP.LT.OR P2, PT, R20, RZ, P2 ;  /* 0x000000ff1400720c */ /* 0x000fc60001741670 */
[----:B------:R-:W0:Y:S01]  /*09e0*/  @!P4 LDC.64 R18, c[0x0][0x380] ;  /* 0x0000e000ff12cb82 */ /* 0x000e220000000a00 */
[----:B------:R-:W-:Y:S01]  /*09f0*/  LOP3.LUT R20, R7, R16, R11, 0xfe, !PT ;  /* 0x0000001007147212 */ /* 0x000fe200078efe0b */
[----:B------:R-:W-:Y:S01]  /*0a00*/  @!P3 FFMA R3, R17, 0.0065596499480307102203, R3 ;  /* 0x3bd6f2551103b823 */ /* 0x000fe20000000003 */
[----:B------:R-:W-:Y:S02]  /*0a10*/  IADD3 R17, P6, PT, R10, R13, RZ ;  /* 0x0000000d0a117210 */ /* 0x000fe40007fde0ff */
[----:B------:R-:W-:Y:S02]  /*0a20*/  ISETP.GT.OR P1, PT, R9, UR6, P1 ;  /* 0x0000000609007c0c */ /* 0x000fe40008f24670 */
[----:B------:R-:W-:Y:S02]  /*0a30*/  ISETP.GE.AND P3, PT, R20, RZ, PT ;  /* 0x000000ff1400720c */ /* 0x000fe40003f66270 */
[----:B------:R-:W-:Y:S02]  /*0a40*/  LEA.HI.X.SX32 R24, R13, R6, 0x1, P6 ;  /* 0x000000060d187211 */ /* 0x000fe400030f0eff */
[----:B------:R-:W-:-:S02]  /*0a50*/  LEA R20, P6, R17, UR8, 0x2 ;  /* 0x0000000811147c11 */ /* 0x000fc4000f8c10ff */
[----:B------:R-:W-:Y:S02]  /*0a60*/  ISETP.GT.OR P2, PT, R9, UR6, P2 ;  /* 0x0000000609007c0c */ /* 0x000fe40009744670 */
[----:B------:R-:W-:Y:S01]  /*0a70*/  LEA.HI.X R21, R17, UR9, R24, 0x2, P6 ;  /* 0x0000000911157c11 */ /* 0x000fe2000b0f1418 */
[----:B------:R-:W-:Y:S01]  /*0a80*/  @!P5 FFMA R3, R15, 0.00078633002704009413719, R3 ;  /* 0x3a4e21b70f03d823 */ /* 0x000fe20000000003 */
[C---:B------:R-:W-:Y:S02]  /*0a90*/  ISETP.GE.AND P5, PT, R14.reuse, R7, PT ;  /* 0x000000070e00720c */ /* 0x040fe40003fa6270 */
[----:B------:R-:W-:Y:S01]  /*0aa0*/  LOP3.LUT R15, R14, R11, RZ, 0xfc, !PT ;  /* 0x0000000b0e0f7212 */ /* 0x000fe200078efcff */
[----:B------:R-:W2:Y:S01]  /*0ab0*/  @!P1 LDG.E R24, desc[UR4][R20.64+-0xc] ;  /* 0xfffff40414189981 */ /* 0x000ea2000c1e1900 */
[----:B------:R-:W-:Y:S02]  /*0ac0*/  ISETP.GT.OR P3, PT, R9, UR6, !P3 ;  /* 0x0000000609007c0c */ /* 0x000fe4000df64670 */
[----:B------:R-:W-:-:S02]  /*0ad0*/  ISETP.LT.OR P5, PT, R15, RZ, P5 ;  /* 0x000000ff0f00720c */ /* 0x000fc40002fa1670 */
[C---:B------:R-:W-:Y:S01]  /*0ae0*/  ISETP.GE.AND P6, PT, R4.reuse, R7, PT ;  /* 0x000000070400720c */ /* 0x040fe20003fc6270 */
[----:B------:R-:W3:Y:S01]  /*0af0*/  @!P2 LDG.E R26, desc[UR4][R20.64+-0x8] ;  /* 0xfffff804141aa981 */ /* 0x000ee2000c1e1900 */
[----:B------:R-:W-:Y:S01]  /*0b00*/  LOP3.LUT R17, R4, R11, RZ, 0xfc, !PT ;  /* 0x0000000b04117212 */ /* 0x000fe200078efcff */
[----:B------:R-:W-:Y:S01]  /*0b10*/  @!P4 IMAD.IADD R15, R10, 0x1, R13 ;  /* 0x000000010a0fc824 */ /* 0x000fe200078e020d */
[----:B------:R-:W-:Y:S02]  /*0b20*/  ISETP.GT.OR P5, PT, R9, UR6, P5 ;  /* 0x0000000609007c0c */ /* 0x000fe4000afa4670 */
[----:B------:R-:W-:Y:S01]  /*0b30*/  ISETP.LT.OR P6, PT, R17, RZ, P6 ;  /* 0x000000ff1100720c */ /* 0x000fe200037c1670 */
[----:B0-----:R-:W-:Y:S02]  /*0b40*/  @!P4 IMAD.WIDE R18, R15, 0x4, R18 ;  /* 0x000000040f12c825 */ /* 0x001fe400078e0212 */
[----:B------:R-:W4:Y:S01]  /*0b50*/  @!P3 LDG.E R15, desc[UR4][R20.64+-0x4] ;  /* 0xfffffc04140fb981 */ /* 0x000f22000c1e1900 */
[----:B------:R-:W-:-:S03]  /*0b60*/  ISETP.GT.OR P6, PT, R9, UR6, P6 ;  /* 0x0000000609007c0c */ /* 0x000fc6000b7c4670 */
[----:B------:R-:W5:Y:S01]  /*0b70*/  @!P4 LDG.E R18, desc[UR4][R18.64] ;  /* 0x000000041212c981 */ /* 0x000f62000c1e1900 */
[----:B------:R-:W-:Y:S01]  /*0b80*/  @!P0 FFMA R3, R22, 2.2919999537407420576e-05, R3 ;  /* 0x37c0445316038823 */ /* 0x000fe20000000003 */
[C---:B------:R-:W-:Y:S02]  /*0b90*/  LOP3.LUT R11, R8.reuse, R11, RZ, 0xfc, !PT ;  /* 0x0000000b080b7212 */ /* 0x040fe400078efcff */
[----:B------:R-:W5:Y:S01]  /*0ba0*/  @!P5 LDG.E R17, desc[UR4][R20.64+0x4] ;  /* 0x000004041411d981 */ /* 0x000f62000c1e1900 */
[----:B------:R-:W-:-:S04]  /*0bb0*/  ISETP.GE.AND P0, PT, R8, R7, PT ;  /* 0x000000070800720c */ /* 0x000fc80003f06270 */
[----:B------:R-:W-:Y:S01]  /*0bc0*/  ISETP.LT.OR P0, PT, R11, RZ, P0 ;  /* 0x000000ff0b00720c */ /* 0x000fe20000701670 */
[----:B------:R-:W5:Y:S03]  /*0bd0*/  @!P6 LDG.E R22, desc[UR4][R20.64+0x8] ;  /* 0x000008041416e981 */ /* 0x000f66000c1e1900 */
[----:B------:R-:W-:-:S13]  /*0be0*/  ISETP.GT.OR P0, PT, R9, UR6, P0 ;  /* 0x0000000609007c0c */ /* 0x000fda0008704670 */
[----:B------:R0:W5:Y:S01]  /*0bf0*/  @!P0 LDG.E R28, desc[UR4][R20.64+0xc] ;  /* 0x00000c04141c8981 */ /* 0x000162000c1e1900 */
[----:B------:R-:W-:Y:S01]  /*0c00*/  @!P1 FADD R0, R0, 0.0001911699946504086256 ;  /* 0x394874ce00009421 */ /* 0x000fe20000000000 */
[----:B------:R-:W-:-:S03]  /*0c10*/  LOP3.LUT R11, R7, R10, R9, 0xfe, !PT ;  /* 0x0000000a070b7212 */ /* 0x000fc600078efe09 */
[----:B------:R-:W-:-:S04]  /*0c20*/  @!P2 FADD R0, R0, 0.0065596499480307102203 ;  /* 0x3bd6f2550000a421 */ /* 0x000fc80000000000 */
[----:B------:R-:W-:Y:S01]  /*0c30*/  @!P3 FADD R0, R0, 0.054721571505069732666 ;  /* 0x3d6023ba0000b421 */ /* 0x000fe20000000000 */
[----:B------:R-:W-:-:S03]  /*0c40*/  IMAD.IADD R13, R13, 0x1, R7 ;  /* 0x000000010d0d7824 */ /* 0x000fc600078e0207 */
[----:B------:R-:W-:-:S04]  /*0c50*/  @!P4 FADD R0, R0, 0.1109816431999206543 ;  /* 0x3de34a580000c421 */ /* 0x000fc80000000000 */
[----:B------:R-:W-:-:S04]  /*0c60*/  @!P5 FADD R0, R0, 0.054721571505069732666 ;  /* 0x3d6023ba0000d421 */ /* 0x000fc80000000000 */
[----:B------:R-:W-:-:S04]  /*0c70*/  @!P6 FADD R0, R0, 0.0065596499480307102203 ;  /* 0x3bd6f2550000e421 */ /* 0x000fc80000000000 */
[----:B------:R-:W-:Y:S01]  /*0c80*/  @!P0 FADD R0, R0, 0.0001911699946504086256 ;  /* 0x394874ce00008421 */ /* 0x000fe20000000000 */
[----:B--2---:R-:W-:-:S04]  /*0c90*/  @!P1 FFMA R3, R24, 0.0001911699946504086256, R3 ;  /* 0x394874ce18039823 */ /* 0x004fc80000000003 */
[----:B---3--:R-:W-:Y:S01]  /*0ca0*/  @!P2 FFMA R3, R26, 0.0065596499480307102203, R3 ;  /* 0x3bd6f2551a03a823 */ /* 0x008fe20000000003 */
[----:B------:R-:W-:-:S04]  /*0cb0*/  ISETP.GE.AND P2, PT, R11, RZ, PT ;  /* 0x000000ff0b00720c */ /* 0x000fc80003f46270 */
[C---:B------:R-:W-:Y:S02]  /*0cc0*/  ISETP.GE.OR P2, PT, R9.reuse, UR6, !P2 ;  /* 0x0000000609007c0c */ /* 0x040fe4000d746670 */
[----:B------:R-:W-:Y:S01]  /*0cd0*/  ISETP.GE.AND P1, PT, R9, UR6, PT ;  /* 0x0000000609007c0c */ /* 0x000fe2000bf26270 */
[----:B----4-:R-:W-:Y:S01]  /*0ce0*/  @!P3 FFMA R3, R15, 0.054721571505069732666, R3 ;  /* 0x3d6023ba0f03b823 */ /* 0x010fe20000000003 */
[C---:B------:R-:W-:Y:S02]  /*0cf0*/  LOP3.LUT R11, R12.reuse, R9, RZ, 0xfc, !PT ;  /* 0x000000090c0b7212 */ /* 0x040fe400078efcff */
[----:B------:R-:W-:Y:S01]  /*0d00*/  ISETP.GE.OR P3, PT, R12, R7, P1 ;  /* 0x000000070c00720c */ /* 0x000fe20000f66670 */
[----:B-----5:R-:W-:-:S03]  /*0d10*/  @!P4 FFMA R3, R18, 0.1109816431999206543, R3 ;  /* 0x3de34a581203c823 */ /* 0x020fc60000000003 */
[----:B------:R-:W-:Y:S01]  /*0d20*/  ISETP.LT.OR P3, PT, R11, RZ, P3 ;  /* 0x000000ff0b00720c */ /* 0x000fe20001f61670 */
[----:B------:R-:W-:Y:S01]  /*0d30*/  @!P5 FFMA R3, R17, 0.054721571505069732666, R3 ;  /* 0x3d6023ba1103d823 */ /* 0x000fe20000000003 */
[----:B------:R-:W-:Y:S01]  /*0d40*/  IADD3 R11, P5, PT, R10, R13, RZ ;  /* 0x0000000d0a0b7210 */ /* 0x000fe20007fbe0ff */
[----:B------:R-:W1:Y:S01]  /*0d50*/  @!P2 LDC.64 R18, c[0x0][0x380] ;  /* 0x0000e000ff12ab82 */ /* 0x000e620000000a00 */
[C---:B------:R-:W-:Y:S02]  /*0d60*/  ISETP.GE.OR P4, PT, R5.reuse, R7, P1 ;  /* 0x000000070500720c */ /* 0x040fe40000f86670 */
[----:B------:R-:W-:Y:S01]  /*0d70*/  LOP3.LUT R15, R5, R9, RZ, 0xfc, !PT ;  /* 0x00000009050f7212 */ /* 0x000fe200078efcff */
[----:B------:R-:W-:Y:S01]  /*0d80*/  @!P6 FFMA R3, R22, 0.0065596499480307102203, R3 ;  /* 0x3bd6f2551603e823 */ /* 0x000fe20000000003 */
[----:B------:R-:W-:Y:S02]  /*0d90*/  LOP3.LUT R17, R7, R16, R9, 0xfe, !PT ;  /* 0x0000001007117212 */ /* 0x000fe400078efe09 */
[----:B------:R-:W-:-:S02]  /*0da0*/  LEA.HI.X.SX32 R22, R13, R6, 0x1, P5 ;  /* 0x000000060d167211 */ /* 0x000fc400028f0eff */
[----:B0-----:R-:W-:Y:S02]  /*0db0*/  LEA R20, P6, R11, UR8, 0x2 ;  /* 0x000000080b147c11 */ /* 0x001fe4000f8c10ff */
[----:B------:R-:W-:Y:S02]  /*0dc0*/  ISETP.LT.OR P5, PT, R15, RZ, P4 ;  /* 0x000000ff0f00720c */ /* 0x000fe400027a1670 */
[----:B------:R-:W-:Y:S02]  /*0dd0*/  ISETP.GE.AND P4, PT, R17, RZ, PT ;  /* 0x000000ff1100720c */ /* 0x000fe40003f86270 */
[----:B------:R-:W-:Y:S02]  /*0de0*/  LEA.HI.X R21, R11, UR9, R22, 0x2, P6 ;  /* 0x000000090b157c11 */ /* 0x000fe4000b0f1416 */
[----:B------:R-:W-:-:S03]  /*0df0*/  ISETP.GE.OR P6, PT, R9, UR6, !P4 ;  /* 0x0000000609007c0c */ /* 0x000fc6000e7c6670 */
[----:B------:R-:W2:Y:S01]  /*0e00*/  @!P3 LDG.E R22, desc[UR4][R20.64+-0xc] ;  /* 0xfffff4041416b981 */ /* 0x000ea2000c1e1900 */
[C---:B------:R-:W-:Y:S02]  /*0e10*/  ISETP.GE.OR P4, PT, R14.reuse, R7, P1 ;  /* 0x000000070e00720c */ /* 0x040fe40000f86670 */
[----:B------:R-:W-:Y:S01]  /*0e20*/  LOP3.LUT R11, R14, R9, RZ, 0xfc, !PT ;  /* 0x000000090e0b7212 */ /* 0x000fe200078efcff */
[----:B------:R-:W-:Y:S01]  /*0e30*/  @!P0 FFMA R3, R28, 0.0001911699946504086256, R3 ;  /* 0x394874ce1c038823 */ /* 0x000fe20000000003 */
[----:B------:R-:W3:Y:S02]  /*0e40*/  @!P5 LDG.E R24, desc[UR4][R20.64+-0x8] ;  /* 0xfffff8041418d981 */ /* 0x000ee4000c1e1900 */
[----:B------:R-:W-:Y:S01]  /*0e50*/  ISETP.LT.OR P4, PT, R11, RZ, P4 ;  /* 0x000000ff0b00720c */ /* 0x000fe20002781670 */
[----:B------:R-:W-:Y:S01]  /*0e60*/  @!P2 IMAD.IADD R11, R10, 0x1, R13 ;  /* 0x000000010a0ba824 */ /* 0x000fe200078e020d */
[C---:B------:R-:W-:Y:S01]  /*0e70*/  ISETP.GE.OR P0, PT, R4.reuse, R7, P1 ;  /* 0x000000070400720c */ /* 0x040fe20000f06670 */
[----:B------:R-:W4:Y:S01]  /*0e80*/  @!P6 LDG.E R26, desc[UR4][R20.64+-0x4] ;  /* 0xfffffc04141ae981 */ /* 0x000f22000c1e1900 */
[----:B------:R-:W-:Y:S01]  /*0e90*/  LOP3.LUT R15, R4, R9, RZ, 0xfc, !PT ;  /* 0x00000009040f7212 */ /* 0x000fe200078efcff */
[----:B-1----:R-:W-:-:S03]  /*0ea0*/  @!P2 IMAD.WIDE R18, R11, 0x4, R18 ;  /* 0x000000040b12a825 */ /* 0x002fc600078e0212 */
[----:B------:R-:W-:-:S03]  /*0eb0*/  ISETP.LT.OR P0, PT, R15, RZ, P0 ;  /* 0x000000ff0f00720c */ /* 0x000fc60000701670 */
[----:B------:R0:W5:Y:S04]  /*0ec0*/  @!P2 LDG.E R18, desc[UR4][R18.64] ;  /* 0x000000041212a981 */ /* 0x000168000c1e1900 */
[----:B------:R-:W5:Y:S01]  /*0ed0*/  @!P4 LDG.E R17, desc[UR4][R20.64+0x4] ;  /* 0x000004041411c981 */ /* 0x000f62000c1e1900 */
[----:B------:R-:W-:-:S05]  /*0ee0*/  ISETP.GE.OR P1, PT, R8, R7, P1 ;  /* 0x000000070800720c */ /* 0x000fca0000f26670 */
[----:B------:R-:W5:Y:S01]  /*0ef0*/  @!P0 LDG.E R15, desc[UR4][R20.64+0x8] ;  /* 0x00000804140f8981 */ /* 0x000f62000c1e1900 */
[----:B------:R-:W-:-:S04]  /*0f00*/  LOP3.LUT R11, R8, R9, RZ, 0xfc, !PT ;  /* 0x00000009080b7212 */ /* 0x000fc800078efcff */
[----:B------:R-:W-:-:S13]  /*0f10*/  ISETP.LT.OR P1, PT, R11, RZ, P1 ;  /* 0x000000ff0b00720c */ /* 0x000fda0000f21670 */
[----:B------:R1:W5:Y:S01]  /*0f20*/  @!P1 LDG.E R28, desc[UR4][R20.64+0xc] ;  /* 0x00000c04141c9981 */ /* 0x000362000c1e1900 */
[----:B------:R-:W-:Y:S02]  /*0f30*/  VIADD R11, R9, 0x1 ;  /* 0x00000001090b7836 */ /* 0x000fe40000000000 */
[----:B------:R-:W-:-:S03]  /*0f40*/  @!P3 FADD R0, R0, 0.00038770999526605010033 ;  /* 0x39cb458e0000b421 */ /* 0x000fc60000000000 */
[----:B------:R-:W-:Y:S01]  /*0f50*/  LOP3.LUT R23, R7, R10, R11, 0xfe, !PT ;  /* 0x0000000a07177212 */ /* 0x000fe200078efe0b */
[----:B------:R-:W-:Y:S01]  /*0f60*/  @!P5 FADD R0, R0, 0.013303729705512523651 ;  /* 0x3c59f7e30000d421 */ /* 0x000fe20000000000 */
[----:B0-----:R-:W-:-:S03]  /*0f70*/  LOP3.LUT R19, R12, R11, RZ, 0xfc, !PT ;  /* 0x0000000b0c137212 */ /* 0x001fc600078efcff */
[----:B------:R-:W-:Y:S01]  /*0f80*/  @!P6 FADD R0, R0, 0.1109816431999206543 ;  /* 0x3de34a580000e421 */ /* 0x000fe20000000000 */
[----:B------:R-:W-:-:S03]  /*0f90*/  IMAD.IADD R13, R13, 0x1, R7 ;  /* 0x000000010d0d7824 */ /* 0x000fc600078e0207 */
[----:B------:R-:W-:Y:S01]  /*0fa0*/  @!P2 FADD R0, R0, 0.22508351504802703857 ;  /* 0x3e667c4b0000a421 */ /* 0x000fe20000000000 */
[----:B-1----:R-:W-:-:S03]  /*0fb0*/  LOP3.LUT R20, R5, R11, RZ, 0xfc, !PT ;  /* 0x0000000b05147212 */ /* 0x002fc600078efcff */
[----:B------:R-:W-:-:S04]  /*0fc0*/  @!P4 FADD R0, R0, 0.1109816431999206543 ;  /* 0x3de34a580000c421 */ /* 0x000fc80000000000 */
[----:B------:R-:W-:-:S04]  /*0fd0*/  @!P0 FADD R0, R0, 0.013303729705512523651 ;  /* 0x3c59f7e300008421 */ /* 0x000fc80000000000 */
[----:B------:R-:W-:Y:S01]  /*0fe0*/  @!P1 FADD R0, R0, 0.00038770999526605010033 ;  /* 0x39cb458e00009421 */ /* 0x000fe20000000000 */
[----:B--2---:R-:W-:Y:S01]  /*0ff0*/  @!P3 FFMA R3, R22, 0.00038770999526605010033, R3 ;  /* 0x39cb458e1603b823 */ /* 0x004fe20000000003 */
[----:B------:R-:W-:-:S04]  /*1000*/  ISETP.GE.AND P3, PT, R23, RZ, PT ;  /* 0x000000ff1700720c */ /* 0x000fc80003f66270 */
[C---:B------:R-:W-:Y:S01]  /*1010*/  ISETP.GE.OR P3, PT, R11.reuse, UR6, !P3 ;  /* 0x000000060b007c0c */ /* 0x040fe2000df66670 */
[----:B---3--:R-:W-:Y:S01]  /*1020*/  @!P5 FFMA R3, R24, 0.013303729705512523651, R3 ;  /* 0x3c59f7e31803d823 */ /* 0x008fe20000000003 */
[----:B------:R-:W-:-:S03]  /*1030*/  ISETP.GE.AND P5, PT, R11, UR6, PT ;  /* 0x000000060b007c0c */ /* 0x000fc6000bfa6270 */
[----:B----4-:R-:W-:Y:S01]  /*1040*/  @!P6 FFMA R3, R26, 0.1109816431999206543, R3 ;  /* 0x3de34a581a03e823 */ /* 0x010fe20000000003 */
[----:B------:R-:W-:-:S04]  /*1050*/  ISETP.GE.OR P6, PT, R12, R7, P5 ;  /* 0x000000070c00720c */ /* 0x000fc80002fc6670 */
[----:B------:R-:W-:Y:S01]  /*1060*/  ISETP.LT.OR P6, PT, R19, RZ, P6 ;  /* 0x000000ff1300720c */ /* 0x000fe200037c1670 */
[----:B-----5:R-:W-:Y:S02]  /*1070*/  @!P2 FFMA R3, R18, 0.22508351504802703857, R3 ;  /* 0x3e667c4b1203a823 */ /* 0x020fe40000000003 */
[----:B------:R-:W0:Y:S02]  /*1080*/  @!P3 LDC.64 R18, c[0x0][0x380] ;  /* 0x0000e000ff12bb82 */ /* 0x000e240000000a00 */
[----:B------:R-:W-:Y:S01]  /*1090*/  @!P4 FFMA R3, R17, 0.1109816431999206543, R3 ;  /* 0x3de34a581103c823 */ /* 0x000fe20000000003 */
[----:B------:R-:W-:Y:S02]  /*10a0*/  ISETP.GE.OR P2, PT, R5, R7, P5 ;  /* 0x000000070500720c */ /* 0x000fe40002f46670 */
[----:B------:R-:W-:Y:S01]  /*10b0*/  IADD3 R17, P4, PT, R10, R13, RZ ;  /* 0x0000000d0a117210 */ /* 0x000fe20007f9e0ff */
[----:B------:R-:W-:Y:S01]  /*10c0*/  @!P0 FFMA R3, R15, 0.013303729705512523651, R3 ;  /* 0x3c59f7e30f038823 */ /* 0x000fe20000000003 */
[----:B------:R-:W-:-:S02]  /*10d0*/  LOP3.LUT R15, R7, R16, R11, 0xfe, !PT ;  /* 0x00000010070f7212 */ /* 0x000fc400078efe0b */
[----:B------:R-:W-:Y:S02]  /*10e0*/  ISETP.LT.OR P2, PT, R20, RZ, P2 ;  /* 0x000000ff1400720c */ /* 0x000fe40001741670 */
[----:B------:R-:W-:Y:S02]  /*10f0*/  LEA.HI.X.SX32 R22, R13, R6, 0x1, P4 ;  /* 0x000000060d167211 */ /* 0x000fe400020f0eff */
[----:B------:R-:W-:Y:S02]  /*1100*/  LEA R20, P0, R17, UR8, 0x2 ;  /* 0x0000000811147c11 */ /* 0x000fe4000f8010ff */
[----:B------:R-:W-:Y:S02]  /*1110*/  ISETP.GE.AND P4, PT, R15, RZ, PT ;  /* 0x000000ff0f00720c */ /* 0x000fe40003f86270 */
[----:B------:R-:W-:Y:S02]  /*1120*/  LEA.HI.X R21, R17, UR9, R22, 0x2, P0 ;  /* 0x0000000911157c11 */ /* 0x000fe400080f1416 */
[----:B------:R-:W-:Y:S01]  /*1130*/  ISETP.GE.OR P4, PT, R11, UR6, !P4 ;  /* 0x000000060b007c0c */ /* 0x000fe2000e786670 */
[----:B------:R-:W-:Y:S01]  /*1140*/  @!P3 IMAD.IADD R15, R10, 0x1, R13 ;  /* 0x000000010a0fb824 */ /* 0x000fe200078e020d */
[C---:B------:R-:W-:Y:S01]  /*1150*/  ISETP.GE.OR P0, PT, R14.reuse, R7, P5 ;  /* 0x000000070e00720c */ /* 0x040fe20002f06670 */
[----:B------:R-:W2:Y:S01]  /*1160*/  @!P6 LDG.E R24, desc[UR4][R20.64+-0xc] ;  /* 0xfffff4041418e981 */ /* 0x000ea2000c1e1900 */
[----:B------:R-:W-:Y:S01]  /*1170*/  LOP3.LUT R17, R14, R11, RZ, 0xfc, !PT ;  /* 0x0000000b0e117212 */ /* 0x000fe200078efcff */
[----:B0-----:R-:W-:-:S02]  /*1180*/  @!P3 IMAD.WIDE R18, R15, 0x4, R18 ;  /* 0x000000040f12b825 */ /* 0x001fc400078e0212 */
[----:B------:R-:W3:Y:S01]  /*1190*/  @!P2 LDG.E R15, desc[UR4][R20.64+-0x8] ;  /* 0xfffff804140fa981 */ /* 0x000ee2000c1e1900 */
[----:B------:R-:W-:Y:S01]  /*11a0*/  ISETP.LT.OR P0, PT, R17, RZ, P0 ;  /* 0x000000ff1100720c */ /* 0x000fe20000701670 */
[----:B------:R-:W-:Y:S01]  /*11b0*/  @!P1 FFMA R3, R28, 0.00038770999526605010033, R3 ;  /* 0x39cb458e1c039823 */ /* 0x000fe20000000003 */
[C---:B------:R-:W-:Y:S01]  /*11c0*/  ISETP.GE.OR P1, PT, R4.reuse, R7, P5 ;  /* 0x000000070400720c */ /* 0x040fe20002f26670 */
[----:B------:R-:W4:Y:S01]  /*11d0*/  @!P3 LDG.E R18, desc[UR4][R18.64] ;  /* 0x000000041212b981 */ /* 0x000f22000c1e1900 */
[----:B------:R-:W-:-:S03]  /*11e0*/  LOP3.LUT R17, R4, R11, RZ, 0xfc, !PT ;  /* 0x0000000b04117212 */ /* 0x000fc600078efcff */
[----:B------:R-:W5:Y:S01]  /*11f0*/  @!P4 LDG.E R28, desc[UR4][R20.64+-0x4] ;  /* 0xfffffc04141cc981 */ /* 0x000f62000c1e1900 */
[----:B------:R-:W-:-:S05]  /*1200*/  ISETP.LT.OR P1, PT, R17, RZ, P1 ;  /* 0x000000ff1100720c */ /* 0x000fca0000f21670 */
[----:B------:R-:W4:Y:S08]  /*1210*/  @!P0 LDG.E R17, desc[UR4][R20.64+0x4] ;  /* 0x0000040414118981 */ /* 0x000f30000c1e1900 */
[----:B------:R-:W4:Y:S01]  /*1220*/  @!P1 LDG.E R26, desc[UR4][R20.64+0x8] ;  /* 0x00000804141a9981 */ /* 0x000f22000c1e1900 */
[C---:B------:R-:W-:Y:S02]  /*1230*/  LOP3.LUT R11, R8.reuse, R11, RZ, 0xfc, !PT ;  /* 0x0000000b080b7212 */ /* 0x040fe400078efcff */
[----:B------:R-:W-:-:S04]  /*1240*/  ISETP.GE.OR P5, PT, R8, R7, P5 ;  /* 0x000000070800720c */ /* 0x000fc80002fa6670 */
[----:B------:R-:W-:-:S13]  /*1250*/  ISETP.LT.OR P5, PT, R11, RZ, P5 ;  /* 0x000000ff0b00720c */ /* 0x000fda0002fa1670 */
[----:B------:R0:W4:Y:S01]  /*1260*/  @!P5 LDG.E R22, desc[UR4][R20.64+0xc] ;  /* 0x00000c041416d981 */ /* 0x000122000c1e1900 */
[----:B------:R-:W-:Y:S02]  /*1270*/  VIADD R11, R9, 0x2 ;  /* 0x00000002090b7836 */ /* 0x000fe40000000000 */
[----:B------:R-:W-:-:S03]  /*1280*/  @!P6 FADD R0, R0, 0.0001911699946504086256 ;  /* 0x394874ce0000e421 */ /* 0x000fc60000000000 */
[----:B------:R-:W-:Y:S01]  /*1290*/  LOP3.LUT R23, R7, R10, R11, 0xfe, !PT ;  /* 0x0000000a07177212 */ /* 0x000fe200078efe0b */
[----:B------:R-:W-:-:S04]  /*12a0*/  @!P2 FADD R0, R0, 0.0065596499480307102203 ;  /* 0x3bd6f2550000a421 */ /* 0x000fc80000000000 */
[----:B------:R-:W-:Y:S01]  /*12b0*/  @!P4 FADD R0, R0, 0.054721571505069732666 ;  /* 0x3d6023ba0000c421 */ /* 0x000fe20000000000 */
[----:B------:R-:W-:-:S03]  /*12c0*/  IMAD.IADD R13, R13, 0x1, R7 ;  /* 0x000000010d0d7824 */ /* 0x000fc600078e0207 */
[----:B------:R-:W-:-:S04]  /*12d0*/  @!P3 FADD R0, R0, 0.1109816431999206543 ;  /* 0x3de34a580000b421 */ /* 0x000fc80000000000 */
[----:B------:R-:W-:-:S04]  /*12e0*/  @!P0 FADD R0, R0, 0.054721571505069732666 ;  /* 0x3d6023ba00008421 */ /* 0x000fc80000000000 */
[----:B------:R-:W-:-:S04]  /*12f0*/  @!P1 FADD R0, R0, 0.0065596499480307102203 ;  /* 0x3bd6f25500009421 */ /* 0x000fc80000000000 */
[----:B------:R-:W-:Y:S01]  /*1300*/  @!P5 FADD R0, R0, 0.0001911699946504086256 ;  /* 0x394874ce0000d421 */ /* 0x000fe20000000000 */
[----:B--2---:R-:W-:Y:S01]  /*1310*/  @!P6 FFMA R3, R24, 0.0001911699946504086256, R3 ;  /* 0x394874ce1803e823 */ /* 0x004fe20000000003 */
[----:B------:R-:W-:-:S03]  /*1320*/  ISETP.GE.AND P6, PT, R23, RZ, PT ;  /* 0x000000ff1700720c */ /* 0x000fc60003fc6270 */
[----:B---3--:R-:W-:Y:S01]  /*1330*/  @!P2 FFMA R3, R15, 0.0065596499480307102203, R3 ;  /* 0x3bd6f2550f03a823 */ /* 0x008fe20000000003 */
[C---:B------:R-:W-:Y:S02]  /*1340*/  ISETP.GE.OR P6, PT, R11.reuse, UR6, !P6 ;  /* 0x000000060b007c0c */ /* 0x040fe4000f7c6670 */
[----:B------:R-:W-:Y:S01]  /*1350*/  ISETP.GE.AND P2, PT, R11, UR6, PT ;  /* 0x000000060b007c0c */ /* 0x000fe2000bf46270 */
[----:B-----5:R-:W-:-:S04]  /*1360*/  @!P4 FFMA R3, R28, 0.054721571505069732666, R3 ;  /* 0x3d6023ba1c03c823 */ /* 0x020fc80000000003 */
[----:B----4-:R-:W-:Y:S01]  /*1370*/  @!P3 FFMA R3, R18, 0.1109816431999206543, R3 ;  /* 0x3de34a581203b823 */ /* 0x010fe20000000003 */
[----:B------:R-:W-:-:S05]  /*1380*/  ISETP.GE.OR P4, PT, R12, R7, P2 ;  /* 0x000000070c00720c */ /* 0x000fca0001786670 */
[----:B------:R-:W1:Y:S01]  /*1390*/  @!P6 LDC.64 R18, c[0x0][0x380] ;  /* 0x0000e000ff12eb82 */ /* 0x000e620000000a00 */
[----:B------:R-:W-:Y:S01]  /*13a0*/  LOP3.LUT R15, R12, R11, RZ, 0xfc, !PT ;  /* 0x0000000b0c0f7212 */ /* 0x000fe200078efcff */
[----:B------:R-:W-:Y:S01]  /*13b0*/  @!P0 FFMA R3, R17, 0.054721571505069732666, R3 ;  /* 0x3d6023ba11038823 */ /* 0x000fe20000000003 */
[C---:B------:R-:W-:Y:S02]  /*13c0*/  ISETP.GE.OR P3, PT, R5.reuse, R7, P2 ;  /* 0x000000070500720c */ /* 0x040fe40001766670 */
[----:B------:R-:W-:Y:S02]  /*13d0*/  LOP3.LUT R17, R5, R11, RZ, 0xfc, !PT ;  /* 0x0000000b05117212 */ /* 0x000fe400078efcff */
[----:B------:R-:W-:Y:S02]  /*13e0*/  ISETP.LT.OR P4, PT, R15, RZ, P4 ;  /* 0x000000ff0f00720c */ /* 0x000fe40002781670 */
[----:B------:R-:W-:Y:S02]  /*13f0*/  IADD3 R15, P0, PT, R10, R13, RZ ;  /* 0x0000000d0a0f7210 */ /* 0x000fe40007f1e0ff */
[----:B------:R-:W-:-:S02]  /*1400*/  ISETP.LT.OR P3, PT, R17, RZ, P3 ;  /* 0x000000ff1100720c */ /* 0x000fc40001f61670 */
[----:B------:R-:W-:Y:S01]  /*1410*/  LOP3.LUT R17, R7, R16, R11, 0xfe, !PT ;  /* 0x0000001007117212 */ /* 0x000fe200078efe0b */
[----:B------:R-:W-:Y:S01]  /*1420*/  @!P1 FFMA R3, R26, 0.0065596499480307102203, R3 ;  /* 0x3bd6f2551a039823 */ /* 0x000fe20000000003 */
[----:B------:R-:W-:Y:S02]  /*1430*/  LEA.HI.X.SX32 R24, R13, R6, 0x1, P0 ;  /* 0x000000060d187211 */ /* 0x000fe400000f0eff */
[----:B0-----:R-:W-:Y:S02]  /*1440*/  LEA R20, P0, R15, UR8, 0x2 ;  /* 0x000000080f147c11 */ /* 0x001fe4000f8010ff */
[----:B------:R-:W-:Y:S02]  /*1450*/  ISETP.GE.AND P1, PT, R17, RZ, PT ;  /* 0x000000ff1100720c */ /* 0x000fe40003f26270 */
[----:B------:R-:W-:Y:S02]  /*1460*/  LEA.HI.X R21, R15, UR9, R24, 0x2, P0 ;  /* 0x000000090f157c11 */ /* 0x000fe400080f1418 */
[----:B------:R-:W-:-:S03]  /*1470*/  ISETP.GE.OR P1, PT, R11, UR6, !P1 ;  /* 0x000000060b007c0c */ /* 0x000fc6000cf26670 */
[----:B------:R-:W2:Y:S01]  /*1480*/  @!P4 LDG.E R26, desc[UR4][R20.64+-0xc] ;  /* 0xfffff404141ac981 */ /* 0x000ea2000c1e1900 */
[C---:B------:R-:W-:Y:S02]  /*1490*/  ISETP.GE.OR P0, PT, R14.reuse, R7, P2 ;  /* 0x000000070e00720c */ /* 0x040fe40001706670 */
[----:B------:R-:W-:Y:S01]  /*14a0*/  LOP3.LUT R17, R14, R11, RZ, 0xfc, !PT ;  /* 0x0000000b0e117212 */ /* 0x000fe200078efcff */
[----:B------:R-:W3:Y:S01]  /*14b0*/  @!P3 LDG.E R24, desc[UR4][R20.64+-0x8] ;  /* 0xfffff8041418b981 */ /* 0x000ee2000c1e1900 */
[----:B------:R-:W-:Y:S02]  /*14c0*/  @!P6 IMAD.IADD R15, R10, 0x1, R13 ;  /* 0x000000010a0fe824 */ /* 0x000fe400078e020d */
[----:B------:R-:W-:-:S03]  /*14d0*/  ISETP.LT.OR P0, PT, R17, RZ, P0 ;  /* 0x000000ff1100720c */ /* 0x000fc60000701670 */
[----:B------:R-:W4:Y:S01]  /*14e0*/  @!P1 LDG.E R28, desc[UR4][R20.64+-0x4] ;  /* 0xfffffc04141c9981 */ /* 0x000f22000c1e1900 */
[----:B-1----:R-:W-:-:S04]  /*14f0*/  @!P6 IMAD.WIDE R18, R15, 0x4, R18 ;  /* 0x000000040f12e825 */ /* 0x002fc800078e0212 */
[----:B------:R-:W-:Y:S01]  /*1500*/  @!P5 FFMA R3, R22, 0.0001911699946504086256, R3 ;  /* 0x394874ce1603d823 */ /* 0x000fe20000000003 */
[C---:B------:R-:W-:Y:S01]  /*1510*/  ISETP.GE.OR P5, PT, R4.reuse, R7, P2 ;  /* 0x000000070400720c */ /* 0x040fe200017a6670 */
[----:B------:R-:W5:Y:S01]  /*1520*/  @!P6 LDG.E R18, desc[UR4][R18.64] ;  /* 0x000000041212e981 */ /* 0x000f62000c1e1900 */
[----:B------:R-:W-:-:S03]  /*1530*/  LOP3.LUT R17, R4, R11, RZ, 0xfc, !PT ;  /* 0x0000000b04117212 */ /* 0x000fc600078efcff */
[----:B------:R-:W5:Y:S01]  /*1540*/  @!P0 LDG.E R15, desc[UR4][R20.64+0x4] ;  /* 0x00000404140f8981 */ /* 0x000f62000c1e1900 */
[----:B------:R-:W-:Y:S02]  /*1550*/  ISETP.LT.OR P5, PT, R17, RZ, P5 ;  /* 0x000000ff1100720c */ /* 0x000fe40002fa1670 */
[C---:B------:R-:W-:Y:S02]  /*1560*/  LOP3.LUT R11, R8.reuse, R11, RZ, 0xfc, !PT ;  /* 0x0000000b080b7212 */ /* 0x040fe400078efcff */
[----:B------:R-:W-:-:S04]  /*1570*/  ISETP.GE.OR P2, PT, R8, R7, P2 ;  /* 0x000000070800720c */ /* 0x000fc80001746670 */
[----:B------:R-:W-:-:S05]  /*1580*/  ISETP.LT.OR P2, PT, R11, RZ, P2 ;  /* 0x000000ff0b00720c */ /* 0x000fca0001741670 */
[----:B------:R-:W5:Y:S08]  /*1590*/  @!P5 LDG.E R22, desc[UR4][R20.64+0x8] ;  /* 0x000008041416d981 */ /* 0x000f70000c1e1900 */
[----:B------:R-:W5:Y:S01]  /*15a0*/  @!P2 LDG.E R11, desc[UR4][R20.64+0xc] ;  /* 0x00000c04140ba981 */ /* 0x000f62000c1e1900 */
[----:B------:R-:W-:Y:S02]  /*15b0*/  VIADD R9, R9, 0x3 ;  /* 0x0000000309097836 */ /* 0x000fe40000000000 */
[----:B------:R-:W-:-:S03]  /*15c0*/  @!P4 FADD R0, R0, 2.2919999537407420576e-05 ;  /* 0x37c044530000c421 */ /* 0x000fc60000000000 */
[----:B------:R-:W-:Y:S01]  /*15d0*/  LOP3.LUT R17, R7, R10, R9, 0xfe, !PT ;  /* 0x0000000a07117212 */ /* 0x000fe200078efe09 */
[----:B------:R-:W-:-:S04]  /*15e0*/  @!P3 FADD R0, R0, 0.00078633002704009413719 ;  /* 0x3a4e21b70000b421 */ /* 0x000fc80000000000 */
[----:B------:R-:W-:-:S04]  /*15f0*/  @!P1 FADD R0, R0, 0.0065596499480307102203 ;  /* 0x3bd6f25500009421 */ /* 0x000fc80000000000 */
[----:B------:R-:W-:Y:S01]  /*1600*/  @!P6 FADD R0, R0, 0.013303729705512523651 ;  /* 0x3c59f7e30000e421 */ /* 0x000fe20000000000 */
[----:B------:R-:W-:-:S03]  /*1610*/  LOP3.LUT R16, R7, R16, R9, 0xfe, !PT ;  /* 0x0000001007107212 */ /* 0x000fc600078efe09 */
[----:B------:R-:W-:-:S04]  /*1620*/  @!P0 FADD R0, R0, 0.0065596499480307102203 ;  /* 0x3bd6f25500008421 */ /* 0x000fc80000000000 */
[----:B------:R-:W-:-:S04]  /*1630*/  @!P5 FADD R0, R0, 0.00078633002704009413719 ;  /* 0x3a4e21b70000d421 */ /* 0x000fc80000000000 */
[----:B------:R-:W-:Y:S01]  /*1640*/  @!P2 FADD R0, R0, 2.2919999537407420576e-05 ;  /* 0x37c044530000a421 */ /* 0x000fe20000000000 */
[----:B--2---:R-:W-:Y:S01]  /*1650*/  @!P4 FFMA R3, R26, 2.2919999537407420576e-05, R3 ;  /* 0x37c044531a03c823 */ /* 0x004fe20000000003 */
[----:B------:R-:W-:-:S03]  /*1660*/  ISETP.GE.AND P4, PT, R17, RZ, PT ;  /* 0x000000ff1100720c */ /* 0x000fc60003f86270 */
[----:B---3--:R-:W-:-:S04]  /*1670*/  @!P3 FFMA R3, R24, 0.00078633002704009413719, R3 ;  /* 0x3a4e21b71803b823 */ /* 0x008fc80000000003 */
[----:B----4-:R-:W-:Y:S01]  /*1680*/  @!P1 FFMA R3, R28, 0.0065596499480307102203, R3 ;  /* 0x3bd6f2551c039823 */ /* 0x010fe20000000003 */
[----:B------:R-:W-:Y:S01]  /*1690*/  ISETP.GE.OR P1, PT, R9, UR6, !P4 ;  /* 0x0000000609007c0c */ /* 0x000fe2000e726670 */
[----:B------:R-:W-:Y:S01]  /*16a0*/  IMAD.IADD R17, R13, 0x1, R7 ;  /* 0x000000010d117824 */ /* 0x000fe200078e0207 */
[----:B------:R-:W-:Y:S01]  /*16b0*/  ISETP.GE.AND P3, PT, R9, UR6, PT ;  /* 0x0000000609007c0c */ /* 0x000fe2000bf66270 */
[----:B-----5:R-:W-:-:S03]  /*16c0*/  @!P6 FFMA R3, R18, 0.013303729705512523651, R3 ;  /* 0x3c59f7e31203e823 */ /* 0x020fc60000000003 */
[----:B------:R-:W-:Y:S01]  /*16d0*/  ISETP.GE.OR P4, PT, R12, R7, P3 ;  /* 0x000000070c00720c */ /* 0x000fe20001f86670 */
[----:B------:R-:W-:Y:S01]  /*16e0*/  @!P0 FFMA R3, R15, 0.0065596499480307102203, R3 ;  /* 0x3bd6f2550f038823 */ /* 0x000fe20000000003 */
[----:B------:R-:W-:-:S05]  /*16f0*/  IADD3 R15, P6, PT, R10, R17, RZ ;  /* 0x000000110a0f7210 */ /* 0x000fca0007fde0ff */
[----:B------:R-:W0:Y:S01]  /*1700*/  @!P1 LDC.64 R18, c[0x0][0x380] ;  /* 0x0000e000ff129b82 */ /* 0x000e220000000a00 */
[----:B------:R-:W-:Y:S02]  /*1710*/  LOP3.LUT R13, R12, R9, RZ, 0xfc, !PT ;  /* 0x000000090c0d7212 */ /* 0x000fe400078efcff */
[----:B------:R-:W-:Y:S02]  /*1720*/  LEA.HI.X.SX32 R6, R17, R6, 0x1, P6 ;  /* 0x0000000611067211 */ /* 0x000fe400030f0eff */
[----:B------:R-:W-:Y:S02]  /*1730*/  ISETP.GE.OR P0, PT, R5, R7, P3 ;  /* 0x000000070500720c */ /* 0x000fe40001f06670 */
[----:B------:R-:W-:Y:S02]  /*1740*/  LEA R12, P6, R15, UR8, 0x2 ;  /* 0x000000080f0c7c11 */ /* 0x000fe4000f8c10ff */
[----:B------:R-:W-:Y:S02]  /*1750*/  LOP3.LUT R5, R5, R9, RZ, 0xfc, !PT ;  /* 0x0000000905057212 */ /* 0x000fe400078efcff */
[----:B------:R-:W-:-:S02]  /*1760*/  ISETP.LT.OR P4, PT, R13, RZ, P4 ;  /* 0x000000ff0d00720c */ /* 0x000fc40002781670 */
[----:B------:R-:W-:Y:S02]  /*1770*/  LEA.HI.X R13, R15, UR9, R6, 0x2, P6 ;  /* 0x000000090f0d7c11 */ /* 0x000fe4000b0f1406 */
[----:B------:R-:W-:Y:S02]  /*1780*/  ISETP.LT.OR P0, PT, R5, RZ, P0 ;  /* 0x000000ff0500720c */ /* 0x000fe40000701670 */
[----:B------:R-:W-:Y:S01]  /*1790*/  ISETP.GE.AND P6, PT, R16, RZ, PT ;  /* 0x000000ff1000720c */ /* 0x000fe20003fc6270 */
[----:B------:R-:W-:-:S03]  /*17a0*/  @!P5 FFMA R3, R22, 0.00078633002704009413719, R3 ;  /* 0x3a4e21b71603d823 */ /* 0x000fc60000000003 */
[----:B------:R-:W-:Y:S02]  /*17b0*/  ISETP.GE.OR P6, PT, R9, UR6, !P6 ;  /* 0x0000000609007c0c */ /* 0x000fe4000f7c6670 */
[C---:B------:R-:W-:Y:S01]  /*17c0*/  ISETP.GE.OR P5, PT, R14.reuse, R7, P3 ;  /* 0x000000070e00720c */ /* 0x040fe20001fa6670 */
[----:B------:R-:W2:Y:S01]  /*17d0*/  @!P4 LDG.E R6, desc[UR4][R12.64+-0xc] ;  /* 0xfffff4040c06c981 */ /* 0x000ea2000c1e1900 */
[----:B------:R-:W-:Y:S01]  /*17e0*/  LOP3.LUT R14, R14, R9, RZ, 0xfc, !PT ;  /* 0x000000090e0e7212 */ /* 0x000fe200078efcff */
[----:B------:R-:W-:Y:S02]  /*17f0*/  @!P1 IMAD.IADD R5, R10, 0x1, R17 ;  /* 0x000000010a059824 */ /* 0x000fe400078e0211 */
[----:B------:R-:W-:Y:S01]  /*1800*/  @!P2 FFMA R3, R11, 2.2919999537407420576e-05, R3 ;  /* 0x37c044530b03a823 */ /* 0x000fe20000000003 */
[----:B------:R-:W-:Y:S02]  /*1810*/  ISETP.GE.OR P2, PT, R4, R7, P3 ;  /* 0x000000070400720c */ /* 0x000fe40001f46670 */
[----:B------:R-:W-:-:S02]  /*1820*/  ISETP.LT.OR P5, PT, R14, RZ, P5 ;  /* 0x000000ff0e00720c */ /* 0x000fc40002fa1670 */
[----:B------:R-:W-:Y:S02]  /*1830*/  LOP3.LUT R10, R4, R9, RZ, 0xfc, !PT ;  /* 0x00000009040a7212 */ /* 0x000fe400078efcff */
[----:B------:R-:W3:Y:S01]  /*1840*/  @!P0 LDG.E R4, desc[UR4][R12.64+-0x8] ;  /* 0xfffff8040c048981 */ /* 0x000ee2000c1e1900 */
[----:B0-----:R-:W-:Y:S01]  /*1850*/  @!P1 IMAD.WIDE R18, R5, 0x4, R18 ;  /* 0x0000000405129825 */ /* 0x001fe200078e0212 */
[C---:B------:R-:W-:Y:S02]  /*1860*/  ISETP.GE.OR P3, PT, R8.reuse, R7, P3 ;  /* 0x000000070800720c */ /* 0x040fe40001f66670 */
[----:B------:R-:W-:Y:S02]  /*1870*/  LOP3.LUT R9, R8, R9, RZ, 0xfc, !PT ;  /* 0x0000000908097212 */ /* 0x000fe400078efcff */
[----:B------:R-:W-:Y:S01]  /*1880*/  ISETP.LT.OR P2, PT, R10, RZ, P2 ;  /* 0x000000ff0a00720c */ /* 0x000fe20001741670 */
[----:B------:R-:W4:Y:S01]  /*1890*/  @!P6 LDG.E R8, desc[UR4][R12.64+-0x4] ;  /* 0xfffffc040c08e981 */ /* 0x000f22000c1e1900 */
[----:B------:R-:W-:-:S03]  /*18a0*/  ISETP.LT.OR P3, PT, R9, RZ, P3 ;  /* 0x000000ff0900720c */ /* 0x000fc60001f61670 */
[----:B------:R-:W5:Y:S04]  /*18b0*/  @!P1 LDG.E R18, desc[UR4][R18.64] ;  /* 0x0000000412129981 */ /* 0x000f68000c1e1900 */
[----:B------:R-:W5:Y:S04]  /*18c0*/  @!P5 LDG.E R10, desc[UR4][R12.64+0x4] ;  /* 0x000004040c0ad981 */ /* 0x000f68000c1e1900 */
[----:B------:R-:W5:Y:S04]  /*18d0*/  @!P2 LDG.E R14, desc[UR4][R12.64+0x8] ;  /* 0x000008040c0ea981 */ /* 0x000f68000c1e1900 */
[----:B------:R-:W5:Y:S01]  /*18e0*/  @!P3 LDG.E R16, desc[UR4][R12.64+0xc] ;  /* 0x00000c040c10b981 */ /* 0x000f62000c1e1900 */
[----:B------:R-:W-:-:S04]  /*18f0*/  @!P4 FADD R0, R0, 6.7000001990891178139e-07 ;  /* 0x3533da0d0000c421 */ /* 0x000fc80000000000 */
[----:B------:R-:W-:-:S04]  /*1900*/  @!P0 FADD R0, R0, 2.2919999537407420576e-05 ;  /* 0x37c0445300008421 */ /* 0x000fc80000000000 */
[----:B------:R-:W-:-:S04]  /*1910*/  @!P6 FADD R0, R0, 0.0001911699946504086256 ;  /* 0x394874ce0000e421 */ /* 0x000fc80000000000 */
[----:B------:R-:W-:-:S04]  /*1920*/  @!P1 FADD R0, R0, 0.00038770999526605010033 ;  /* 0x39cb458e00009421 */ /* 0x000fc80000000000 */
[----:B------:R-:W-:-:S04]  /*1930*/  @!P5 FADD R0, R0, 0.0001911699946504086256 ;  /* 0x394874ce0000d421 */ /* 0x000fc80000000000 */
[----:B------:R-:W-:-:S04]  /*1940*/  @!P2 FADD R0, R0, 2.2919999537407420576e-05 ;  /* 0x37c044530000a421 */ /* 0x000fc80000000000 */
[----:B------:R-:W-:-:S04]  /*1950*/  @!P3 FADD R0, R0, 6.7000001990891178139e-07 ;  /* 0x3533da0d0000b421 */ /* 0x000fc80000000000 */
[----:B------:R-:W0:Y:S01]  /*1960*/  MUFU.RCP R5, R0 ;  /* 0x0000000000057308 */ /* 0x000e220000001000 */
[----:B------:R-:W-:Y:S01]  /*1970*/  BSSY.RECONVERGENT B0, `(.L_x_66) ;  /* 0x0000012000007945 */ /* 0x000fe20003800200 */
[----:B--2---:R-:W-:-:S04]  /*1980*/  @!P4 FFMA R3, R6, 6.7000001990891178139e-07, R3 ;  /* 0x3533da0d0603c823 */ /* 0x004fc80000000003 */
[----:B---3--:R-:W-:-:S04]  /*1990*/  @!P0 FFMA R3, R4, 2.2919999537407420576e-05, R3 ;  /* 0x37c0445304038823 */ /* 0x008fc80000000003 */
[----:B----4-:R-:W-:-:S04]  /*19a0*/  @!P6 FFMA R3, R8, 0.0001911699946504086256, R3 ;  /* 0x394874ce0803e823 */ /* 0x010fc80000000003 */
[----:B-----5:R-:W-:-:S04]  /*19b0*/  @!P1 FFMA R3, R18, 0.00038770999526605010033, R3 ;  /* 0x39cb458e12039823 */ /* 0x020fc80000000003 */
[----:B------:R-:W-:-:S04]  /*19c0*/  @!P5 FFMA R3, R10, 0.0001911699946504086256, R3 ;  /* 0x394874ce0a03d823 */ /* 0x000fc80000000003 */
[----:B------:R-:W-:-:S04]  /*19d0*/  @!P2 FFMA R3, R14, 2.2919999537407420576e-05, R3 ;  /* 0x37c044530e03a823 */ /* 0x000fc80000000003 */
[----:B------:R-:W-:Y:S01]  /*19e0*/  @!P3 FFMA R3, R16, 6.7000001990891178139e-07, R3 ;  /* 0x3533da0d1003b823 */ /* 0x000fe20000000003 */
[----:B0-----:R-:W-:-:S03]  /*19f0*/  FFMA R4, R5, -R0, 1 ;  /* 0x3f80000005047423 */ /* 0x001fc60000000800 */
[----:B------:R-:W0:Y:S01]  /*1a00*/  FCHK P0, R3, R0 ;  /* 0x0000000003007302 */ /* 0x000e220000000000 */
[----:B------:R-:W-:-:S04]  /*1a10*/  FFMA R4, R5, R4, R5 ;  /* 0x0000000405047223 */ /* 0x000fc80000000005 */
[----:B------:R-:W-:-:S04]  /*1a20*/  FFMA R6, R4, R3, RZ ;  /* 0x0000000304067223 */ /* 0x000fc800000000ff */
[----:B------:R-:W-:-:S04]  /*1a30*/  FFMA R5, R6, -R0, R3 ;  /* 0x8000000006057223 */ /* 0x000fc80000000003 */
[----:B------:R-:W-:Y:S01]  /*1a40*/  FFMA R7, R4, R5, R6 ;  /* 0x0000000504077223 */ /* 0x000fe20000000006 */
[----:B0-----:R-:W-:Y:S06]  /*1a50*/  @!P0 BRA `(.L_x_67) ;  /* 0x00000000000c8947 */ /* 0x001fec0003800000 */
[----:B------:R-:W-:-:S07]  /*1a60*/  MOV R4, 0x1a80 ;  /* 0x00001a8000047802 */ /* 0x000fce0000000f00 */
[----:B------:R-:W-:Y:S05]  /*1a70*/  CALL.REL.NOINC `($__internal_3_$__cuda_sm3x_div_rn_noftz_f32_slowpath) ;  /* 0x0000000000187944 */ /* 0x000fea0003c00000 */
[----:B------:R-:W-:-:S07]  /*1a80*/  IMAD.MOV.U32 R7, RZ, RZ, R0 ;  /* 0x000000ffff077224 */ /* 0x000fce00078e0000 */
.L_x_67:
[----:B------:R-:W-:Y:S05]  /*1a90*/  BSYNC.RECONVERGENT B0 ;  /* 0x0000000000007941 */ /* 0x000fea0003800200 */
.L_x_66:
[----:B------:R-:W0:Y:S02]  /*1aa0*/  LDC.64 R4, c[0x0][0x388] ;  /* 0x0000e200ff047b82 */ /* 0x000e240000000a00 */
[----:B0-----:R-:W-:-:S05]  /*1ab0*/  IMAD.WIDE R2, R2, 0x4, R4 ;  /* 0x0000000402027825 */ /* 0x001fca00078e0204 */
[----:B------:R-:W-:Y:S01]  /*1ac0*/  STG.E desc[UR4][R2.64], R7 ;  /* 0x0000000702007986 */ /* 0x000fe2000c101904 */
[----:B------:R-:W-:Y:S05]  /*1ad0*/  EXIT ;  /* 0x000000000000794d */ /* 0x000fea0003800000 */
        .weak           $__internal_3_$__cuda_sm3x_div_rn_noftz_f32_slowpath
        .type           $__internal_3_$__cuda_sm3x_div_rn_noftz_f32_slowpath,@function
        .size           $__internal_3_$__cuda_sm3x_div_rn_noftz_f32_slowpath,(.L_x_83 - $__internal_3_$__cuda_sm3x_div_rn_noftz_f32_slowpath)
$__internal_3_$__cuda_sm3x_div_rn_noftz_f32_slowpath:
        /* <DEDUP_REMOVED lines=29> */
[----:B------:R-:W-:Y:S02]  /*1cb0*/  @P0 IMAD.MOV.U32 R5, RZ, RZ, RZ ;  /* 0x000000ffff050224 */ /* 0x000fe400078e00ff */
[----:B------:R-:W-:Y:S01]  /*1cc0*/  @!P0 FFMA R3, R3, 1.84467440737095516160e+19, RZ ;  /* 0x5f80000003038823 */ /* 0x000fe200000000ff */
[----:B------:R-:W-:Y:S02]  /*1cd0*/  @!P0 IMAD.MOV.U32 R5, RZ, RZ, -0x40 ;  /* 0xffffffc0ff058424 */ /* 0x000fe400078e00ff */
[----:B------:R-:W-:Y:S02]  /*1ce0*/  @!P1 FFMA R0, R0, 1.84467440737095516160e+19, RZ ;  /* 0x5f80000000009823 */ /* 0x000fe400000000ff */
[----:B------:R-:W-:-:S07]  /*1cf0*/  @!P1 VIADD R5, R5, 0x40 ;  /* 0x0000004005059836 */ /* 0x000fce0000000000 */
.L_x_69:
[----:B------:R-:W-:Y:S01]  /*1d00*/  LEA R7, R13, 0xc0800000, 0x17 ;  /* 0xc08000000d077811 */ /* 0x000fe200078eb8ff */
[----:B------:R-:W-:Y:S01]  /*1d10*/  VIADD R6, R6, 0xffffff81 ;  /* 0xffffff8106067836 */ /* 0x000fe20000000000 */
[----:B------:R-:W-:Y:S03]  /*1d20*/  BSSY.RECONVERGENT B2, `(.L_x_74) ;  /* 0x0000035000027945 */ /* 0x000fe60003800200 */
[----:B------:R-:W-:Y:S02]  /*1d30*/  IMAD.IADD R7, R0, 0x1, -R7 ;  /* 0x0000000100077824 */ /* 0x000fe400078e0a07 */
[C---:B------:R-:W-:Y:S01]  /*1d40*/  IMAD R0, R6.reuse, -0x800000, R3 ;  /* 0xff80000006007824 */ /* 0x040fe200078e0203 */
[----:B------:R-:W-:Y:S01]  /*1d50*/  IADD3 R6, PT, PT, R6, 0x7f, -R13 ;  /* 0x0000007f06067810 */ /* 0x000fe20007ffe80d */
[----:B------:R-:W0:Y:S01]  /*1d60*/  MUFU.RCP R8, R7 ;  /* 0x0000000700087308 */ /* 0x000e220000001000 */
[----:B------:R-:W-:-:S03]  /*1d70*/  FADD.FTZ R9, -R7, -RZ ;  /* 0x800000ff07097221 */ /* 0x000fc60000010100 */
[----:B------:R-:W-:Y:S02]  /*1d80*/  IMAD.IADD R6, R6, 0x1, R5 ;  /* 0x0000000106067824 */ /* 0x000fe400078e0205 */
[----:B0-----:R-:W-:-:S04]  /*1d90*/  FFMA R11, R8, R9, 1 ;  /* 0x3f800000080b7423 */ /* 0x001fc80000000009 */
        /* <DEDUP_REMOVED lines=8> */
[----:B------:R-:W-:-:S04]  /*1e20*/  IMAD.IADD R7, R3, 0x1, R6 ;  /* 0x0000000103077824 */ /* 0x000fc800078e0206 */
[----:B------:R-:W-:-:S05]  /*1e30*/  VIADD R3, R7, 0xffffffff ;  /* 0xffffffff07037836 */ /* 0x000fca0000000000 */
        /* <DEDUP_REMOVED lines=31> */
.L_x_76:
[----:B------:R-:W-:-:S04]  /*2030*/  LOP3.LUT R0, R0, 0x80000000, RZ, 0xc0, !PT ;  /* 0x8000000000007812 */ /* 0x000fc800078ec0ff */
[----:B------:R-:W-:Y:S01]  /*2040*/  LOP3.LUT R0, R0, 0x7f800000, RZ, 0xfc, !PT ;  /* 0x7f80000000007812 */ /* 0x000fe200078efcff */
[----:B------:R-:W-:Y:S06]  /*2050*/  BRA `(.L_x_77) ;  /* 0x0000000000047947 */ /* 0x000fec0003800000 */
.L_x_75:
[----:B------:R-:W-:-:S07]  /*2060*/  IMAD R0, R6, 0x800000, R0 ;  /* 0x0080000006007824 */ /* 0x000fce00078e0200 */
.L_x_77:
[----:B------:R-:W-:Y:S05]  /*2070*/  BSYNC.RECONVERGENT B2 ;  /* 0x0000000000027941 */ /* 0x000fea0003800200 */
.L_x_74:
[----:B------:R-:W-:Y:S05]  /*2080*/  BRA `(.L_x_78) ;  /* 0x0000000000207947 */ /* 0x000fea0003800000 */
.L_x_73:
[----:B------:R-:W-:-:S04]  /*2090*/  LOP3.LUT R0, R0, 0x80000000, R3, 0x48, !PT ;  /* 0x8000000000007812 */ /* 0x000fc800078e4803 */
[----:B------:R-:W-:Y:S01]  /*20a0*/  LOP3.LUT R0, R0, 0x7f800000, RZ, 0xfc, !PT ;  /* 0x7f80000000007812 */ /* 0x000fe200078efcff */
[----:B------:R-:W-:Y:S06]  /*20b0*/  BRA `(.L_x_78) ;  /* 0x0000000000147947 */ /* 0x000fec0003800000 */
.L_x_72:
[----:B------:R-:W-:Y:S01]  /*20c0*/  LOP3.LUT R0, R0, 0x80000000, R3, 0x48, !PT ;  /* 0x8000000000007812 */ /* 0x000fe200078e4803 */
[----:B------:R-:W-:Y:S06]  /*20d0*/  BRA `(.L_x_78) ;  /* 0x00000000000c7947 */ /* 0x000fec0003800000 */
.L_x_71:
[----:B------:R-:W0:Y:S01]  /*20e0*/  MUFU.RSQ R0, -QNAN ;  /* 0xffc0000000007908 */ /* 0x000e220000001400 */
[----:B------:R-:W-:Y:S05]  /*20f0*/  BRA `(.L_x_78) ;  /* 0x0000000000047947 */ /* 0x000fea0003800000 */
.L_x_70:
[----:B------:R-:W-:-:S07]  /*2100*/  FADD.FTZ R0, R3, R0 ;  /* 0x0000000003007221 */ /* 0x000fce0000010000 */
.L_x_78:
[----:B------:R-:W-:Y:S05]  /*2110*/  BSYNC.RECONVERGENT B1 ;  /* 0x0000000000017941 */ /* 0x000fea0003800200 */
.L_x_68:
[----:B------:R-:W-:-:S04]  /*2120*/  IMAD.MOV.U32 R5, RZ, RZ, 0x0 ;  /* 0x00000000ff057424 */ /* 0x000fc800078e00ff */
[----:B0-----:R-:W-:Y:S05]  /*2130*/  RET.REL.NODEC R4 `(_Z11kernel_blurPfS_iii) ;  /* 0xffffffdc04b07950 */ /* 0x001fea0003c3ffff */
.L_x_79:
        /* <DEDUP_REMOVED lines=12> */
.L_x_83:


//--------------------- .nv.shared.reserved.0     --------------------------
	.section	.nv.shared.reserved.0,"aw",@nobits
	.weak		__nv_reservedSMEM_offset_0_alias
	.size		__nv_reservedSMEM_offset_0_alias, 0, 64
	.other		__nv_reservedSMEM_offset_0_alias,@"STO_CUDA_RESERVED_SHARED STV_DEFAULT"
__nv_reservedSMEM_offset_0_alias:
	.zero		0
	.zero		64


//--------------------- .nv.constant0._Z15kernel_exchangeiPiS_S_ii --------------------------
	.section	.nv.constant0._Z15kernel_exchangeiPiS_S_ii,"a",@progbits
	.sectionflags	@""
	.align	4
.nv.constant0._Z15kernel_exchangeiPiS_S_ii:
	.zero		936


//--------------------- .nv.constant0._Z10kernel_dfsiPiS_S_ii --------------------------
	.section	.nv.constant0._Z10kernel_dfsiPiS_S_ii,"a",@progbits
	.sectionflags	@""
	.align	4
.nv.constant0._Z10kernel_dfsiPiS_S_ii:
	.zero		936


//--------------------- .nv.constant0._Z11kernel_thinPfPiS_iii --------------------------
	.section	.nv.constant0._Z11kernel_thinPfPiS_iii,"a",@progbits
	.sectionflags	@""
	.align	4
.nv.constant0._Z11kernel_thinPfPiS_iii:
	.zero		932


//--------------------- .nv.constant0._Z22kernel_doubleThresholdPfPiS0_iiffi --------------------------
	.section	.nv.constant0._Z22kernel_doubleThresholdPfPiS0_iiffi,"a",@progbits
	.sectionflags	@""
	.align	4
.nv.constant0._Z22kernel_doubleThresholdPfPiS0_iiffi:
	.zero		940


//--------------------- .nv.constant0._Z24kernel_calculateGradientPfS_Piiii --------------------------
	.section	.nv.constant0._Z24kernel_calculateGradientPfS_Piiii,"a",@progbits
	.sectionflags	@""
	.align	4
.nv.constant0._Z24kernel_calculateGradientPfS_Piiii:
	.zero		932


//--------------------- .nv.constant0._Z11kernel_blurPfS_iii --------------------------
	.section	.nv.constant0._Z11kernel_blurPfS_iii,"a",@progbits
	.sectionflags	@""
	.align	4
.nv.constant0._Z11kernel_blurPfS_iii:
	.zero		924


//--------------------- SYMBOLS --------------------------

	.type		.nv.reservedSmem.offset0,@object
	.size		.nv.reservedSmem.offset0,0x4
